def attn_fwd(
    Q,
    K,
    V,
    Out,
    Lse,
    sm_scale,
    stride_qz,
    stride_qh,
    stride_qm,
    stride_qk,
    stride_kz,
    stride_kh,
    stride_kn,
    stride_kk,
    stride_vz,
    stride_vh,
    stride_vn,
    stride_vk,
    stride_oz,
    stride_oh,
    stride_om,
    stride_ok,
    seqlen_q,
    seqlen_k,
    BLOCK_M: tl.constexpr,
    BLOCK_N: tl.constexpr,
    HEAD_DIM: tl.constexpr,
    CAUSAL: tl.constexpr,
):
    start_m = tl.program_id(0)
    off_hz = tl.program_id(1)
    q_off = off_hz * stride_qh
    k_off = off_hz * stride_kh
    v_off = off_hz * stride_vh
    offs_m = start_m * BLOCK_M + tl.arange(0, BLOCK_M)
    offs_d = tl.arange(0, HEAD_DIM)
    offs_n = tl.arange(0, BLOCK_N)
    q_ptrs = Q + q_off + offs_m[:, None] * stride_qm + offs_d[None, :] * stride_qk
    k_ptrs = K + k_off + offs_d[:, None] * stride_kk + offs_n[None, :] * stride_kn
    v_ptrs = V + v_off + offs_n[:, None] * stride_vn + offs_d[None, :] * stride_vk
    m_i = tl.full([BLOCK_M], float("-inf"), dtype=tl.float32)
    l_i = tl.zeros([BLOCK_M], dtype=tl.float32) + 1.0
    acc = tl.zeros([BLOCK_M, HEAD_DIM], dtype=tl.float32)
    q = tl.load(q_ptrs)
    acc, l_i, m_i = _attn_fwd_inner(
        acc,
        l_i,
        m_i,
        q,
        k_ptrs,
        v_ptrs,
        sm_scale,
        stride_kn,
        stride_vn,
        start_m,
        seqlen_k,
        BLOCK_M,
        BLOCK_N,
        HEAD_DIM,
        CAUSAL,
    )
    acc = acc / l_i[:, None]
    lse = m_i + tl.math.log2(l_i) / 1.4426950408889634
    o_ptrs = (
        Out
        + off_hz * stride_oh
        + offs_m[:, None] * stride_om
        + offs_d[None, :] * stride_ok
    )
    tl.store(o_ptrs, acc.to(Out.dtype.element_ty))
    tl.store(Lse + off_hz * seqlen_q + offs_m, lse)

# config = {"BLOCK_M": 64, "BLOCK_N": 128, "HEAD_DIM": 64, "arch": "sm_100", "causal": true, "dtype": "fp16", "num_stages": 4, "num_warps": 4}
# arch = sm_100


// ===== COMPILED SASS (sm_100a) =====

	.target	sm_100a

	.elftype	@"ET_EXEC"


//--------------------- .note.nv.tkinfo           --------------------------
	.section	.note.nv.tkinfo,"",@"SHT_NOTE"
	.sectionflags	@"SHF_NOTE_NV_TKINFO"
	.tkinfo
        /*0018*/ 	.word	0x00000081
        /*0030*/ 	.string	""
        /*0030*/ 	.string	"ptxas-blackwell"
        /*0030*/ 	.string	"Cuda compilation tools, release 12.9, V12.9.86"
        /*0030*/ 	.string	"Build cuda_12.9.r12.9/compiler.36037853_0"
        /*0030*/ 	.string	"-v  -suppress-debug-info  -lineinfo  -arch sm_100a "



//--------------------- .note.nv.cuver            --------------------------
	.section	.note.nv.cuver,"",@"SHT_NOTE"
	.sectionflags	@"SHF_NOTE_NV_CUVER"
        /*0018*/ 	.short	0x0001
        /*001a*/ 	.short	0x0064
        /*001c*/ 	.short	0x0001
        /*001e*/ 	.short	0x0000
        /*0020*/ 	.short	0x0001
        /*0022*/ 	.short	0x0000


//--------------------- .nv.info                  --------------------------
	.section	.nv.info,"",@"SHT_CUDA_INFO"
	.align	4


	//----- nvinfo : EIATTR_REGCOUNT
	.align		4
        /*0000*/ 	.byte	0x04, 0x2f
        /*0002*/ 	.short	(.L_5 - .L_4)
	.align		4
.L_4:
        /*0004*/ 	.word	index@(attn_fwd)
        /*0008*/ 	.word	0x000000ff


	//----- nvinfo : EIATTR_FRAME_SIZE
	.align		4
.L_5:
        /*000c*/ 	.byte	0x04, 0x11
        /*000e*/ 	.short	(.L_7 - .L_6)
	.align		4
.L_6:
        /*0010*/ 	.word	index@($__internal_2_$__cuda_sm10x_tcgen05_guardrail_trap_unallocated_columns_being_dealloced)
        /*0014*/ 	.word	0x00000150


	//----- nvinfo : EIATTR_FRAME_SIZE
	.align		4
.L_7:
        /*0018*/ 	.byte	0x04, 0x11
        /*001a*/ 	.short	(.L_9 - .L_8)
	.align		4
.L_8:
        /*001c*/ 	.word	index@($__internal_1_$__cuda_sm10x_tcgen05_guardrail_trap_phase_invalid_during_alloc)
        /*0020*/ 	.word	0x00000150


	//----- nvinfo : EIATTR_FRAME_SIZE
	.align		4
.L_9:
        /*0024*/ 	.byte	0x04, 0x11
        /*0026*/ 	.short	(.L_11 - .L_10)
	.align		4
.L_10:
        /*0028*/ 	.word	index@($__internal_0_$__cuda_sm10x_tcgen05_guardrail_trap_col_being_dealloced_not_returned_by_alloc)
        /*002c*/ 	.word	0x00000150


	//----- nvinfo : EIATTR_FRAME_SIZE
	.align		4
.L_11:
        /*0030*/ 	.byte	0x04, 0x11
        /*0032*/ 	.short	(.L_13 - .L_12)
	.align		4
.L_12:
        /*0034*/ 	.word	index@(attn_fwd)
        /*0038*/ 	.word	0x00000150


	//----- nvinfo : EIATTR_MIN_STACK_SIZE
	.align		4
.L_13:
        /*003c*/ 	.byte	0x04, 0x12
        /*003e*/ 	.short	(.L_15 - .L_14)
	.align		4
.L_14:
        /*0040*/ 	.word	index@(attn_fwd)
        /*0044*/ 	.word	0x00000150
.L_15:


//--------------------- .nv.info.attn_fwd         --------------------------
	.section	.nv.info.attn_fwd,"",@"SHT_CUDA_INFO"
	.sectionflags	@""
	.align	4


	//----- nvinfo : EIATTR_CUDA_API_VERSION
	.align		4
        /*0000*/ 	.byte	0x04, 0x37
        /*0002*/ 	.short	(.L_17 - .L_16)
.L_16:
        /*0004*/ 	.word	0x00000081


	//----- nvinfo : EIATTR_KPARAM_INFO
	.align		4
.L_17:
        /*0008*/ 	.byte	0x04, 0x17
        /*000a*/ 	.short	(.L_19 - .L_18)
.L_18:
        /*000c*/ 	.word	0x00000000
        /*0010*/ 	.short	0x0019
        /*0012*/ 	.short	0x0080
        /*0014*/ 	.byte	0x00, 0xf4, 0x21, 0x00


	//----- nvinfo : EIATTR_KPARAM_INFO
	.align		4
.L_19:
        /*0018*/ 	.byte	0x04, 0x17
        /*001a*/ 	.short	(.L_21 - .L_20)
.L_20:
        /*001c*/ 	.word	0x00000000
        /*0020*/ 	.short	0x0018
        /*0022*/ 	.short	0x0078
        /*0024*/ 	.byte	0x00, 0xf4, 0x21, 0x00


	//----- nvinfo : EIATTR_KPARAM_INFO
	.align		4
.L_21:
        /*0028*/ 	.byte	0x04, 0x17
        /*002a*/ 	.short	(.L_23 - .L_22)
.L_22:
        /*002c*/ 	.word	0x00000000
        /*0030*/ 	.short	0x0017
        /*0032*/ 	.short	0x0070
        /*0034*/ 	.byte	0x00, 0xf0, 0x11, 0x00


	//----- nvinfo : EIATTR_KPARAM_INFO
	.align		4
.L_23:
        /*0038*/ 	.byte	0x04, 0x17
        /*003a*/ 	.short	(.L_25 - .L_24)
.L_24:
        /*003c*/ 	.word	0x00000000
        /*0040*/ 	.short	0x0016
        /*0042*/ 	.short	0x006c
        /*0044*/ 	.byte	0x00, 0xf0, 0x11, 0x00


	//----- nvinfo : EIATTR_KPARAM_INFO
	.align		4
.L_25:
        /*0048*/ 	.byte	0x04, 0x17
        /*004a*/ 	.short	(.L_27 - .L_26)
.L_26:
        /*004c*/ 	.word	0x00000000
        /*0050*/ 	.short	0x0015
        /*0052*/ 	.short	0x0068
        /*0054*/ 	.byte	0x00, 0xf0, 0x11, 0x00


	//----- nvinfo : EIATTR_KPARAM_INFO
	.align		4
.L_27:
        /*0058*/ 	.byte	0x04, 0x17
        /*005a*/ 	.short	(.L_29 - .L_28)
.L_28:
        /*005c*/ 	.word	0x00000000
        /*0060*/ 	.short	0x0014
        /*0062*/ 	.short	0x0064
        /*0064*/ 	.byte	0x00, 0xf0, 0x11, 0x00


	//----- nvinfo : EIATTR_KPARAM_INFO
	.align		4
.L_29:
        /*0068*/ 	.byte	0x04, 0x17
        /*006a*/ 	.short	(.L_31 - .L_30)
.L_30:
        /*006c*/ 	.word	0x00000000
        /*0070*/ 	.short	0x0013
        /*0072*/ 	.short	0x0060
        /*0074*/ 	.byte	0x00, 0xf0, 0x11, 0x00


	//----- nvinfo : EIATTR_KPARAM_INFO
	.align		4
.L_31:
        /*0078*/ 	.byte	0x04, 0x17
        /*007a*/ 	.short	(.L_33 - .L_32)
.L_32:
        /*007c*/ 	.word	0x00000000
        /*0080*/ 	.short	0x0012
        /*0082*/ 	.short	0x005c
        /*0084*/ 	.byte	0x00, 0xf0, 0x11, 0x00


	//----- nvinfo : EIATTR_KPARAM_INFO
	.align		4
.L_33:
        /*0088*/ 	.byte	0x04, 0x17
        /*008a*/ 	.short	(.L_35 - .L_34)
.L_34:
        /*008c*/ 	.word	0x00000000
        /*0090*/ 	.short	0x0011
        /*0092*/ 	.short	0x0058
        /*0094*/ 	.byte	0x00, 0xf0, 0x11, 0x00


	//----- nvinfo : EIATTR_KPARAM_INFO
	.align		4
.L_35:
        /*0098*/ 	.byte	0x04, 0x17
        /*009a*/ 	.short	(.L_37 - .L_36)
.L_36:
        /*009c*/ 	.word	0x00000000
        /*00a0*/ 	.short	0x0010
        /*00a2*/ 	.short	0x0054
        /*00a4*/ 	.byte	0x00, 0xf0, 0x11, 0x00


	//----- nvinfo : EIATTR_KPARAM_INFO
	.align		4
.L_37:
        /*00a8*/ 	.byte	0x04, 0x17
        /*00aa*/ 	.short	(.L_39 - .L_38)
.L_38:
        /*00ac*/ 	.word	0x00000000
        /*00b0*/ 	.short	0x000f
        /*00b2*/ 	.short	0x0050
        /*00b4*/ 	.byte	0x00, 0xf0, 0x11, 0x00


	//----- nvinfo : EIATTR_KPARAM_INFO
	.align		4
.L_39:
        /*00b8*/ 	.byte	0x04, 0x17
        /*00ba*/ 	.short	(.L_41 - .L_40)
.L_40:
        /*00bc*/ 	.word	0x00000000
        /*00c0*/ 	.short	0x000e
        /*00c2*/ 	.short	0x004c
        /*00c4*/ 	.byte	0x00, 0xf0, 0x11, 0x00


	//----- nvinfo : EIATTR_KPARAM_INFO
	.align		4
.L_41:
        /*00c8*/ 	.byte	0x04, 0x17
        /*00ca*/ 	.short	(.L_43 - .L_42)
.L_42:
        /*00cc*/ 	.word	0x00000000
        /*00d0*/ 	.short	0x000d
        /*00d2*/ 	.short	0x0048
        /*00d4*/ 	.byte	0x00, 0xf0, 0x11, 0x00


	//----- nvinfo : EIATTR_KPARAM_INFO
	.align		4
.L_43:
        /*00d8*/ 	.byte	0x04, 0x17
        /*00da*/ 	.short	(.L_45 - .L_44)
.L_44:
        /*00dc*/ 	.word	0x00000000
        /*00e0*/ 	.short	0x000c
        /*00e2*/ 	.short	0x0044
        /*00e4*/ 	.byte	0x00, 0xf0, 0x11, 0x00


	//----- nvinfo : EIATTR_KPARAM_INFO
	.align		4
.L_45:
        /*00e8*/ 	.byte	0x04, 0x17
        /*00ea*/ 	.short	(.L_47 - .L_46)
.L_46:
        /*00ec*/ 	.word	0x00000000
        /*00f0*/ 	.short	0x000b
        /*00f2*/ 	.short	0x0040
        /*00f4*/ 	.byte	0x00, 0xf0, 0x11, 0x00


	//----- nvinfo : EIATTR_KPARAM_INFO
	.align		4
.L_47:
        /*00f8*/ 	.byte	0x04, 0x17
        /*00fa*/ 	.short	(.L_49 - .L_48)
.L_48:
        /*00fc*/ 	.word	0x00000000
        /*0100*/ 	.short	0x000a
        /*0102*/ 	.short	0x003c
        /*0104*/ 	.byte	0x00, 0xf0, 0x11, 0x00


	//----- nvinfo : EIATTR_KPARAM_INFO
	.align		4
.L_49:
        /*0108*/ 	.byte	0x04, 0x17
        /*010a*/ 	.short	(.L_51 - .L_50)
.L_50:
        /*010c*/ 	.word	0x00000000
        /*0110*/ 	.short	0x0009
        /*0112*/ 	.short	0x0038
        /*0114*/ 	.byte	0x00, 0xf0, 0x11, 0x00


	//----- nvinfo : EIATTR_KPARAM_INFO
	.align		4
.L_51:
        /*0118*/ 	.byte	0x04, 0x17
        /*011a*/ 	.short	(.L_53 - .L_52)
.L_52:
        /*011c*/ 	.word	0x00000000
        /*0120*/ 	.short	0x0008
        /*0122*/ 	.short	0x0034
        /*0124*/ 	.byte	0x00, 0xf0, 0x11, 0x00


	//----- nvinfo : EIATTR_KPARAM_INFO
	.align		4
.L_53:
        /*0128*/ 	.byte	0x04, 0x17
        /*012a*/ 	.short	(.L_55 - .L_54)
.L_54:
        /*012c*/ 	.word	0x00000000
        /*0130*/ 	.short	0x0007
        /*0132*/ 	.short	0x0030
        /*0134*/ 	.byte	0x00, 0xf0, 0x11, 0x00


	//----- nvinfo : EIATTR_KPARAM_INFO
	.align		4
.L_55:
        /*0138*/ 	.byte	0x04, 0x17
        /*013a*/ 	.short	(.L_57 - .L_56)
.L_56:
        /*013c*/ 	.word	0x00000000
        /*0140*/ 	.short	0x0006
        /*0142*/ 	.short	0x002c
        /*0144*/ 	.byte	0x00, 0xf0, 0x11, 0x00


	//----- nvinfo : EIATTR_KPARAM_INFO
	.align		4
.L_57:
        /*0148*/ 	.byte	0x04, 0x17
        /*014a*/ 	.short	(.L_59 - .L_58)
.L_58:
        /*014c*/ 	.word	0x00000000
        /*0150*/ 	.short	0x0005
        /*0152*/ 	.short	0x0028
        /*0154*/ 	.byte	0x00, 0xf0, 0x11, 0x00


	//----- nvinfo : EIATTR_KPARAM_INFO
	.align		4
.L_59:
        /*0158*/ 	.byte	0x04, 0x17
        /*015a*/ 	.short	(.L_61 - .L_60)
.L_60:
        /*015c*/ 	.word	0x00000000
        /*0160*/ 	.short	0x0004
        /*0162*/ 	.short	0x0020
        /*0164*/ 	.byte	0x00, 0xf4, 0x21, 0x00


	//----- nvinfo : EIATTR_KPARAM_INFO
	.align		4
.L_61:
        /*0168*/ 	.byte	0x04, 0x17
        /*016a*/ 	.short	(.L_63 - .L_62)
.L_62:
        /*016c*/ 	.word	0x00000000
        /*0170*/ 	.short	0x0003
        /*0172*/ 	.short	0x0018
        /*0174*/ 	.byte	0x00, 0xf4, 0x21, 0x00


	//----- nvinfo : EIATTR_KPARAM_INFO
	.align		4
.L_63:
        /*0178*/ 	.byte	0x04, 0x17
        /*017a*/ 	.short	(.L_65 - .L_64)
.L_64:
        /*017c*/ 	.word	0x00000000
        /*0180*/ 	.short	0x0002
        /*0182*/ 	.short	0x0010
        /*0184*/ 	.byte	0x00, 0xf4, 0x21, 0x00


	//----- nvinfo : EIATTR_KPARAM_INFO
	.align		4
.L_65:
        /*0188*/ 	.byte	0x04, 0x17
        /*018a*/ 	.short	(.L_67 - .L_66)
.L_66:
        /*018c*/ 	.word	0x00000000
        /*0190*/ 	.short	0x0001
        /*0192*/ 	.short	0x0008
        /*0194*/ 	.byte	0x00, 0xf4, 0x21, 0x00


	//----- nvinfo : EIATTR_KPARAM_INFO
	.align		4
.L_67:
        /*0198*/ 	.byte	0x04, 0x17
        /*019a*/ 	.short	(.L_69 - .L_68)
.L_68:
        /*019c*/ 	.word	0x00000000
        /*01a0*/ 	.short	0x0000
        /*01a2*/ 	.short	0x0000
        /*01a4*/ 	.byte	0x00, 0xf4, 0x21, 0x00


	//----- nvinfo : EIATTR_AT_ENTRY_FRAGMENTS
	.align		4
.L_69:
        /*01a8*/ 	.byte	0x04, 0x4f
        /*01aa*/ 	.short	(.L_71 - .L_70)


	//   ....[0]....
.L_70:
        /*01ac*/ 	.word	0x00000004


	//----- nvinfo : EIATTR_RESERVED_SMEM_USED
	.align		4
.L_71:
        /*01b0*/ 	.byte	0x01, 0x41
	.zero		2


	//----- nvinfo : EIATTR_SPARSE_MMA_MASK
	.align		4
        /*01b4*/ 	.byte	0x03, 0x50
        /*01b6*/ 	.short	0x0000


	//----- nvinfo : EIATTR_TCGEN05_1CTA_USED
	.align		4
        /*01b8*/ 	.byte	0x01, 0x51
	.zero		2


	//----- nvinfo : EIATTR_MAXREG_COUNT
	.align		4
        /*01bc*/ 	.byte	0x03, 0x1b
        /*01be*/ 	.short	0x00ff


	//----- nvinfo : EIATTR_NUM_BARRIERS
	.align		4
        /*01c0*/ 	.byte	0x02, 0x4c
        /*01c2*/ 	.byte	0x01
	.zero		1


	//----- nvinfo : EIATTR_ANNOTATIONS
	.align		4
        /*01c4*/ 	.byte	0x04, 0x55
        /*01c6*/ 	.short	(.L_73 - .L_72)


	//   ....[0]....
.L_72:
        /*01c8*/ 	.word	0x00000001
        /*01cc*/ 	.byte	0x10, 0x16, 0x00, 0x00, 0x01, 0x00, 0x00, 0x00, 0x40, 0x16, 0x00, 0x00, 0x01, 0x00, 0x00, 0x00
        /* <DEDUP_REMOVED lines=42> */
        /*047c*/ 	.byte	0x90, 0xa6, 0x00, 0x00


	//----- nvinfo : EIATTR_INT_WARP_WIDE_INSTR_OFFSETS
	.align		4
.L_73:
        /*0480*/ 	.byte	0x04, 0x31
        /*0482*/ 	.short	(.L_75 - .L_74)


	//   ....[0]....
.L_74:
        /*0484*/ 	.word	0x00001e40


	//   ....[1]....
        /*0488*/ 	.word	0x00001e60


	//   ....[2]....
        /*048c*/ 	.word	0x00002900


	//   ....[3]....
        /*0490*/ 	.word	0x00003220


	//   ....[4]....
        /*0494*/ 	.word	0x000088c0


	//   ....[5]....
        /*0498*/ 	.word	0x0000e1f0


	//   ....[6]....
        /*049c*/ 	.word	0x0000e240


	//----- nvinfo : EIATTR_COOP_GROUP_MASK_REGIDS
	.align		4
.L_75:
        /*04a0*/ 	.byte	0x04, 0x29
        /*04a2*/ 	.short	(.L_77 - .L_76)


	//   ....[0]....
.L_76:
        /*04a4*/ 	.word	0xffffffff


	//   ....[1]....
        /*04a8*/ 	.word	0xffffffff


	//   ....[2]....
        /*04ac*/ 	.word	0xffffffff


	//   ....[3]....
        /*04b0*/ 	.word	0xffffffff


	//   ....[4]....
        /*04b4*/ 	.word	0xffffffff


	//   ....[5]....
        /*04b8*/ 	.word	0xffffffff


	//   ....[6]....
        /*04bc*/ 	.word	0xffffffff


	//   ....[7]....
        /*04c0*/ 	.word	0xffffffff


	//----- nvinfo : EIATTR_COOP_GROUP_INSTR_OFFSETS
	.align		4
.L_77:
        /*04c4*/ 	.byte	0x04, 0x28
        /*04c6*/ 	.short	(.L_79 - .L_78)


	//   ....[0]....
.L_78:
        /*04c8*/ 	.word	0x00000070


	//   ....[1]....
        /*04cc*/ 	.word	0x00000330


	//   ....[2]....
        /*04d0*/ 	.word	0x00004db0


	//   ....[3]....
        /*04d4*/ 	.word	0x00006f20


	//   ....[4]....
        /*04d8*/ 	.word	0x0000a3d0


	//   ....[5]....
        /*04dc*/ 	.word	0x0000b570


	//   ....[6]....
        /*04e0*/ 	.word	0x0000e080


	//   ....[7]....
        /*04e4*/ 	.word	0x0000e2f0


	//----- nvinfo : EIATTR_VRC_CTA_INIT_COUNT
	.align		4
.L_79:
        /*04e8*/ 	.byte	0x02, 0x4a
        /*04ea*/ 	.byte	0x80
	.zero		1


	//----- nvinfo : EIATTR_MBARRIER_INSTR_OFFSETS
	.align		4
        /*04ec*/ 	.byte	0x04, 0x39
        /*04ee*/ 	.short	(.L_81 - .L_80)


	//   ....[0]....
.L_80:
        /*04f0*/ 	.word	0x00002460
        /*04f4*/ 	.word	0x000000ff
        /*04f8*/ 	.word	0x00000000
        /*04fc*/ 	.short	0x0100
        /*04fe*/ 	.byte	0x13
	.zero		1


	//   ....[1]....
        /*0500*/ 	.word	0x00002940
        /*0504*/ 	.word	0x000000ff
        /*0508*/ 	.word	0x0000e008
        /*050c*/ 	.short	0x0100
        /*050e*/ 	.byte	0x10
	.zero		1


	//   ....[2]....
        /*0510*/ 	.word	0x000032e0
        /*0514*/ 	.word	0x000000ff
        /*0518*/ 	.word	0x00004000
        /*051c*/ 	.short	0x0100
        /*051e*/ 	.byte	0x10
	.zero		1


	//   ....[3]....
        /*0520*/ 	.word	0x000036c0
        /*0524*/ 	.word	0x000000ff
        /*0528*/ 	.word	0x00004000
        /*052c*/ 	.short	0x010a
        /*052e*/ 	.byte	0x10
	.zero		1


	//   ....[4]....
        /*0530*/ 	.word	0x00003890
        /*0534*/ 	.word	0x000000ff
        /*0538*/ 	.word	0x00004000
        /*053c*/ 	.short	0x0108
        /*053e*/ 	.byte	0x10
	.zero		1


	//   ....[5]....
        /*0540*/ 	.word	0x00008b50
        /*0544*/ 	.word	0x000000ff
        /*0548*/ 	.word	0x0000e010
        /*054c*/ 	.short	0x0100
        /*054e*/ 	.byte	0x10
	.zero		1


	//   ....[6]....
        /*0550*/ 	.word	0x00008db0
        /*0554*/ 	.word	0x000000ff
        /*0558*/ 	.word	0x0000e010
        /*055c*/ 	.short	0x010a
        /*055e*/ 	.byte	0x10
	.zero		1


	//   ....[7]....
        /*0560*/ 	.word	0x00009110
        /*0564*/ 	.word	0x000000ff
        /*0568*/ 	.word	0x0000e010
        /*056c*/ 	.short	0x0108
        /*056e*/ 	.byte	0x10
	.zero		1


	//   ....[8]....
        /*0570*/ 	.word	0x0000b360
        /*0574*/ 	.word	0x000000ff
        /*0578*/ 	.word	0x00000000
        /*057c*/ 	.short	0x010a
        /*057e*/ 	.byte	0x13
	.zero		1


	//   ....[9]....
        /*0580*/ 	.word	0x0000c9d0
        /*0584*/ 	.word	0x000000ff
        /*0588*/ 	.word	0x00000000
        /*058c*/ 	.short	0x010a
        /*058e*/ 	.byte	0x13
	.zero		1


	//   ....[10]....
        /*0590*/ 	.word	0x0000cae0
        /*0594*/ 	.word	0x000000ff
        /*0598*/ 	.word	0x0000e000
        /*059c*/ 	.short	0x0108
        /*059e*/ 	.byte	0x10
	.zero		1


	//   ....[11]....
        /*05a0*/ 	.word	0x0000cc80
        /*05a4*/ 	.word	0x000000ff
        /*05a8*/ 	.word	0x0000e008
        /*05ac*/ 	.short	0x0108
        /*05ae*/ 	.byte	0x10
	.zero		1


	//   ....[12]....
        /*05b0*/ 	.word	0x0000e310
        /*05b4*/ 	.word	0x000000ff
        /*05b8*/ 	.word	0x00004000
        /*05bc*/ 	.short	0x010a
        /*05be*/ 	.byte	0x10
	.zero		1


	//   ....[13]....
        /*05c0*/ 	.word	0x0000e340
        /*05c4*/ 	.word	0x000000ff
        /*05c8*/ 	.word	0x0000e010
        /*05cc*/ 	.short	0x010a
        /*05ce*/ 	.byte	0x10
	.zero		1


	//   ....[14]....
        /*05d0*/ 	.word	0x0000e380
        /*05d4*/ 	.word	0x000000ff
        /*05d8*/ 	.word	0x00000000
        /*05dc*/ 	.short	0x010a
        /*05de*/ 	.byte	0x13
	.zero		1


	//   ....[15]....
        /*05e0*/ 	.word	0x0000e3b0
        /*05e4*/ 	.word	0x000000ff
        /*05e8*/ 	.word	0x00000000
        /*05ec*/ 	.short	0x010a
        /*05ee*/ 	.byte	0x13
	.zero		1


	//----- nvinfo : EIATTR_NUM_MBARRIERS
	.align		4
.L_81:
        /*05f0*/ 	.byte	0x03, 0x38
        /*05f2*/ 	.short	0xffff


	//----- nvinfo : EIATTR_EXIT_INSTR_OFFSETS
	.align		4
        /*05f4*/ 	.byte	0x04, 0x1c
        /*05f6*/ 	.short	(.L_83 - .L_82)


	//   ....[0]....
.L_82:
        /*05f8*/ 	.word	0x0000e300


	//----- nvinfo : EIATTR_REQNTID
	.align		4
.L_83:
        /*05fc*/ 	.byte	0x04, 0x10
        /*05fe*/ 	.short	(.L_85 - .L_84)
.L_84:
        /*0600*/ 	.word	0x00000080
        /*0604*/ 	.word	0x00000001
        /*0608*/ 	.word	0x00000001


	//----- nvinfo : EIATTR_CRS_STACK_SIZE
	.align		4
.L_85:
        /*060c*/ 	.byte	0x04, 0x1e
        /*060e*/ 	.short	(.L_87 - .L_86)
.L_86:
        /*0610*/ 	.word	0x00000000


	//----- nvinfo : EIATTR_CBANK_PARAM_SIZE
	.align		4
.L_87:
        /*0614*/ 	.byte	0x03, 0x19
        /*0616*/ 	.short	0x0088


	//----- nvinfo : EIATTR_PARAM_CBANK
	.align		4
        /*0618*/ 	.byte	0x04, 0x0a
        /*061a*/ 	.short	(.L_89 - .L_88)
	.align		4
.L_88:
        /*061c*/ 	.word	index@(.nv.constant0.attn_fwd)
        /*0620*/ 	.short	0x0380
        /*0622*/ 	.short	0x0088


	//----- nvinfo : EIATTR_SW_WAR
	.align		4
.L_89:
        /*0624*/ 	.byte	0x04, 0x36
        /*0626*/ 	.short	(.L_91 - .L_90)
.L_90:
        /*0628*/ 	.word	0x00000008
.L_91:


//--------------------- .nv.compat                --------------------------
	.section	.nv.compat,"",@"SHT_CUDA_COMPAT_INFO"
	.align	4
        /*0000*/ 	.byte	0x02, 0x02, 0x02, 0x00, 0x02, 0x05, 0x05, 0x00, 0x02, 0x03, 0x00, 0x00, 0x02, 0x06, 0x01, 0x00


//--------------------- .nv.callgraph             --------------------------
	.section	.nv.callgraph,"",@"SHT_CUDA_CALLGRAPH"
	.align	4
	.sectionentsize	8
	.align		4
        /*0000*/ 	.word	0x00000000
	.align		4
        /*0004*/ 	.word	0xffffffff
	.align		4
        /*0008*/ 	.word	0x00000000
	.align		4
        /*000c*/ 	.word	0xfffffffe
	.align		4
        /*0010*/ 	.word	0x00000000
	.align		4
        /*0014*/ 	.word	0xfffffffd
	.align		4
        /*0018*/ 	.word	0x00000000
	.align		4
        /*001c*/ 	.word	0xfffffffc


//--------------------- .nv.constant4             --------------------------
	.section	.nv.constant4,"a",@progbits
	.align	8
	.align		8
.nv.constant4:
        /*0000*/ 	.dword	_$_str


//--------------------- .text.attn_fwd            --------------------------
	.section	.text.attn_fwd,"ax",@progbits
	.align	128
        .global         attn_fwd
        .type           attn_fwd,@function
        .size           attn_fwd,(.L_x_28 - attn_fwd)
        .other          attn_fwd,@"STO_CUDA_ENTRY STV_DEFAULT"
attn_fwd:
.text.attn_fwd:
[----:B------:R-:W0:Y:S01]  /*0000*/  LDC R1, c[0x0][0x37c] ;  /* 0x0000df00ff017b82 */ /* 0x000e220000000800 */
[----:B------:R-:W1:Y:S01]  /*0010*/  S2R R0, SR_TID.X ;  /* 0x0000000000007919 */ /* 0x000e620000002100 */
[----:B0-----:R-:W-:Y:S01]  /*0020*/  VIADD R1, R1, 0xfffffeb0 ;  /* 0xfffffeb001017836 */ /* 0x001fe20000000000 */
[----:B-1----:R-:W-:-:S13]  /*0030*/  ISETP.GE.U32.AND P0, PT, R0, 0x20, PT ;  /* 0x000000200000780c */ /* 0x002fda0003f06070 */
[----:B------:R-:W-:Y:S02]  /*0040*/  VOTEU.ANY UP0, P0 ;  /* 0x0000000000ff7886 */ /* 0x000fe40000000100 */
[----:B------:R-:W-:Y:S05]  /*0050*/  BRA.U UP0, `(.L_x_0) ;  /* 0x0000000100b87547 */ /* 0x000fea000b800000 */
[----:B------:R-:W0:Y:S01]  /*0060*/  S2UR UR6, SR_CgaCtaId ;  /* 0x00000000000679c3 */ /* 0x000e220000008800 */
[----:B------:R-:W-:Y:S01]  /*0070*/  NOP ;  /* 0x0000000000007918 */ /* 0x000fe20000000000 */
[----:B------:R-:W-:Y:S02]  /*0080*/  UMOV UR4, 0x40 ;  /* 0x0000004000047882 */ /* 0x000fe40000000000 */
[----:B0-----:R-:W-:-:S09]  /*0090*/  ULEA UR4, UR6, UR4, 0x18 ;  /* 0x0000000406047291 */ /* 0x001fd2000f8ec0ff */
[----:B------:R-:W0:Y:S01]  /*00a0*/  LDS.U8 R0, [UR4] ;  /* 0x00000004ff007984 */ /* 0x000e220008000000 */
[----:B------:R-:W-:Y:S02]  /*00b0*/  UMOV UR4, 0x400 ;  /* 0x0000040000047882 */ /* 0x000fe40000000000 */
[----:B------:R-:W-:Y:S01]  /*00c0*/  ULEA UR4, UR6, UR4, 0x18 ;  /* 0x0000000406047291 */ /* 0x000fe2000f8ec0ff */
[----:B0-----:R-:W-:-:S13]  /*00d0*/  ISETP.NE.AND P0, PT, R0, RZ, PT ;  /* 0x000000ff0000720c */ /* 0x001fda0003f05270 */
[----:B------:R-:W-:Y:S05]  /*00e0*/  @P0 BRA `(.L_x_1) ;  /* 0x00000000007c0947 */ /* 0x000fea0003800000 */
[----:B------:R-:W-:-:S13]  /*00f0*/  ELECT P0, URZ, PT ;  /* 0x0000000000ff782f */ /* 0x000fda0003800000 */
[----:B------:R-:W-:Y:S05]  /*0100*/  @!P0 BRA `(.L_x_2) ;  /* 0x0000000000848947 */ /* 0x000fea0003800000 */
[----:B------:R-:W-:Y:S01]  /*0110*/  UMOV UR5, 0x4 ;  /* 0x0000000400057882 */ /* 0x000fe20000000000 */
[----:B------:R-:W-:Y:S02]  /*0120*/  IMAD.MOV.U32 R4, RZ, RZ, 0x1 ;  /* 0x00000001ff047424 */ /* 0x000fe400078e00ff */
[----:B------:R-:W-:Y:S02]  /*0130*/  IMAD.MOV.U32 R5, RZ, RZ, 0xf ;  /* 0x0000000fff057424 */ /* 0x000fe400078e00ff */
[----:B------:R-:W-:Y:S04]  /*0140*/  DEPBAR.LE SB0, 0x36 ;  /* 0x00008d800000791a */ /* 0x000fe80000000000 */
[----:B------:R-:W0:Y:S02]  /*0150*/  UTCATOMSWS.FIND_AND_SET.ALIGN UP1, UR5, UR5 ;  /* 0x00000005000575e3 */ /* 0x000e240008020800 */
[----:B0-----:R-:W-:-:S04]  /*0160*/  PLOP3.LUT P0, PT, PT, PT, UP1, 0x80, 0x8 ;  /* 0x000000000008781c */ /* 0x001fc80003f0f018 */
[----:B------:R-:W-:-:S04]  /*0170*/  SEL R0, RZ, 0xffffffff, !P0 ;  /* 0xffffffffff007807 */ /* 0x000fc80004000000 */
[----:B------:R-:W-:Y:S01]  /*0180*/  ISETP.NE.AND P0, PT, R0, RZ, PT ;  /* 0x000000ff0000720c */ /* 0x000fe20003f05270 */
[----:B------:R-:W-:-:S12]  /*0190*/  IMAD.U32 R0, RZ, RZ, UR5 ;  /* 0x00000005ff007e24 */ /* 0x000fd8000f8e00ff */
[----:B------:R-:W-:Y:S05]  /*01a0*/  @P0 BRA `(.L_x_3) ;  /* 0x0000000000240947 */ /* 0x000fea0003800000 */
.L_x_4:
[----:B------:R-:W-:Y:S05]  /*01b0*/  NANOSLEEP 0x64 ;  /* 0x000000640000795d */ /* 0x000fea0003800000 */
[----:B------:R-:W-:-:S05]  /*01c0*/  UMOV UR5, 0x4 ;  /* 0x0000000400057882 */ /* 0x000fca0000000000 */
[----:B------:R-:W-:Y:S04]  /*01d0*/  DEPBAR.LE SB0, 0x36 ;  /* 0x00008d800000791a */ /* 0x000fe80000000000 */
[----:B------:R-:W0:Y:S02]  /*01e0*/  UTCATOMSWS.FIND_AND_SET.ALIGN UP1, UR5, UR5 ;  /* 0x00000005000575e3 */ /* 0x000e240008020800 */
[----:B0-----:R-:W-:-:S04]  /*01f0*/  PLOP3.LUT P0, PT, PT, PT, UP1, 0x80, 0x8 ;  /* 0x000000000008781c */ /* 0x001fc80003f0f018 */
[----:B------:R-:W-:-:S04]  /*0200*/  SEL R0, RZ, 0xffffffff, !P0 ;  /* 0xffffffffff007807 */ /* 0x000fc80004000000 */
[----:B------:R-:W-:Y:S01]  /*0210*/  ISETP.NE.AND P0, PT, R0, RZ, PT ;  /* 0x000000ff0000720c */ /* 0x000fe20003f05270 */
[----:B------:R-:W-:-:S12]  /*0220*/  IMAD.U32 R0, RZ, RZ, UR5 ;  /* 0x00000005ff007e24 */ /* 0x000fd8000f8e00ff */
[----:B------:R-:W-:Y:S05]  /*0230*/  @!P0 BRA `(.L_x_4) ;  /* 0xfffffffc00dc8947 */ /* 0x000fea000383ffff */
.L_x_3:
[----:B------:R-:W-:Y:S01]  /*0240*/  IADD3 R3, PT, PT, R0, 0x10, RZ ;  /* 0x0000001000037810 */ /* 0x000fe20007ffe0ff */
[----:B------:R-:W-:Y:S01]  /*0250*/  UMOV UR5, 0x50 ;  /* 0x0000005000057882 */ /* 0x000fe20000000000 */
[----:B------:R-:W-:Y:S01]  /*0260*/  SHF.L.U32 R2, R5, R0, RZ ;  /* 0x0000000005027219 */ /* 0x000fe200000006ff */
[----:B------:R-:W-:Y:S01]  /*0270*/  ULEA UR5, UR6, UR5, 0x18 ;  /* 0x0000000506057291 */ /* 0x000fe2000f8ec0ff */
[----:B------:R-:W-:Y:S01]  /*0280*/  SHF.L.U32 R3, R4, R3, RZ ;  /* 0x0000000304037219 */ /* 0x000fe200000006ff */
[----:B------:R-:W-:-:S03]  /*0290*/  IMAD.SHL.U32 R0, R0, 0x20, RZ ;  /* 0x0000002000007824 */ /* 0x000fc600078e00ff */
[----:B------:R-:W-:-:S05]  /*02a0*/  LOP3.LUT R2, R3, R2, RZ, 0xfc, !PT ;  /* 0x0000000203027212 */ /* 0x000fca00078efcff */
[----:B------:R0:W-:Y:S04]  /*02b0*/  ATOMS.OR RZ, [UR5], R2 ;  /* 0x00000002ffff798c */ /* 0x0001e8000b000005 */
[----:B------:R0:W-:Y:S01]  /*02c0*/  STS [UR4], R0 ;  /* 0x00000000ff007988 */ /* 0x0001e20008000804 */
[----:B------:R-:W-:Y:S05]  /*02d0*/  BRA `(.L_x_2) ;  /* 0x0000000000107947 */ /* 0x000fea0003800000 */
.L_x_1:
[----:B------:R-:W-:Y:S01]  /*02e0*/  IMAD.MOV.U32 R0, RZ, RZ, -0x1 ;  /* 0xffffffffff007424 */ /* 0x000fe200078e00ff */
[----:B------:R-:W-:-:S04]  /*02f0*/  MOV R2, 0x320 ;  /* 0x0000032000027802 */ /* 0x000fc80000000f00 */
[----:B------:R0:W-:Y:S03]  /*0300*/  STS [UR4], R0 ;  /* 0x00000000ff007988 */ /* 0x0001e60008000804 */
[----:B0-----:R-:W-:Y:S05]  /*0310*/  CALL.REL.NOINC `($__internal_1_$__cuda_sm10x_tcgen05_guardrail_trap_phase_invalid_during_alloc) ;  /* 0x000000e0003c7944 */ /* 0x001fea0003c00000 */
.L_x_2:
[----:B------:R-:W-:Y:S05]  /*0320*/  WARPSYNC.ALL ;  /* 0x0000000000007948 */ /* 0x000fea0003800000 */
[----:B------:R-:W-:Y:S01]  /*0330*/  NOP ;  /* 0x0000000000007918 */ /* 0x000fe20000000000 */
.L_x_0:
[----:B------:R-:W1:Y:S01]  /*0340*/  S2R R71, SR_TID.X ;  /* 0x0000000000477919 */ /* 0x000e620000002100 */
[----:B------:R-:W2:Y:S01]  /*0350*/  S2UR UR22, SR_CTAID.X ;  /* 0x00000000001679c3 */ /* 0x000ea20000002500 */
[----:B------:R-:W3:Y:S01]  /*0360*/  LDCU.64 UR4, c[0x0][0x3b0] ;  /* 0x00007600ff0477ac */ /* 0x000ee20008000a00 */
[----:B------:R-:W-:Y:S01]  /*0370*/  UMOV UR16, 0x400 ;  /* 0x0000040000107882 */ /* 0x000fe20000000000 */
[----:B------:R-:W4:Y:S05]  /*0380*/  LDCU.64 UR28, c[0x0][0x358] ;  /* 0x00006b00ff1c77ac */ /* 0x000f2a0008000a00 */
[----:B------:R-:W0:Y:S08]  /*0390*/  LDC R48, c[0x0][0x3b8] ;  /* 0x0000ee00ff307b82 */ /* 0x000e300000000800 */
[----:B------:R-:W3:Y:S08]  /*03a0*/  S2UR UR7, SR_CTAID.Y ;  /* 0x00000000000779c3 */ /* 0x000ef00000002600 */
[----:B------:R-:W0:Y:S01]  /*03b0*/  S2UR UR6, SR_CgaCtaId ;  /* 0x00000000000679c3 */ /* 0x000e220000008800 */
[----:B--2---:R-:W-:Y:S01]  /*03c0*/  USHF.L.U32 UR22, UR22, 0x6, URZ ;  /* 0x0000000616167899 */ /* 0x004fe200080006ff */
[----:B-1----:R-:W-:-:S06]  /*03d0*/  SHF.R.U32.HI R44, RZ, 0x6, R71 ;  /* 0x00000006ff2c7819 */ /* 0x002fcc0000011647 */
[----:B------:R-:W1:Y:S01]  /*03e0*/  LDC.64 R42, c[0x0][0x380] ;  /* 0x0000e000ff2a7b82 */ /* 0x000e620000000a00 */
[----:B0-----:R-:W-:Y:S01]  /*03f0*/  IMAD.U32 R0, RZ, RZ, UR22 ;  /* 0x00000016ff007e24 */ /* 0x001fe2000f8e00ff */
[----:B------:R-:W-:-:S04]  /*0400*/  SGXT.U32 R44, R44, 0x1 ;  /* 0x000000012c2c781a */ /* 0x000fc80000000000 */
[----:B------:R-:W-:Y:S01]  /*0410*/  LOP3.LUT R2, R0, 0x3f, R71, 0xf8, !PT ;  /* 0x0000003f00027812 */ /* 0x000fe200078ef847 */
[----:B------:R-:W-:Y:S01]  /*0420*/  IMAD R4, R44, R48, RZ ;  /* 0x000000302c047224 */ /* 0x000fe200078e02ff */
[----:B---3--:R-:W-:Y:S01]  /*0430*/  UIMAD UR4, UR7, UR4, URZ ;  /* 0x00000004070472a4 */ /* 0x008fe2000f8e02ff */
[----:B------:R-:W0:Y:S02]  /*0440*/  LDC.64 R150, c[0x0][0x3c0] ;  /* 0x0000f000ff967b82 */ /* 0x000e240000000a00 */
[----:B------:R-:W-:Y:S02]  /*0450*/  IMAD R0, R2, UR5, RZ ;  /* 0x0000000502007c24 */ /* 0x000fe4000f8e02ff */
[----:B------:R-:W-:Y:S01]  /*0460*/  IMAD R5, R48, 0x2, R4 ;  /* 0x0000000230057824 */ /* 0x000fe200078e0204 */
[----:B------:R-:W-:Y:S01]  /*0470*/  USHF.L.U32 UR8, UR4, 0x1, URZ ;  /* 0x0000000104087899 */ /* 0x000fe200080006ff */
[----:B------:R-:W-:Y:S01]  /*0480*/  IMAD.SHL.U32 R3, R0, 0x2, RZ ;  /* 0x0000000200037824 */ /* 0x000fe200078e00ff */
[----:B------:R-:W-:Y:S01]  /*0490*/  ULEA UR16, UR6, UR16, 0x18 ;  /* 0x0000001006107291 */ /* 0x000fe2000f8ec0ff */
[----:B------:R-:W-:Y:S01]  /*04a0*/  BAR.SYNC.DEFER_BLOCKING 0x0 ;  /* 0x0000000000007b1d */ /* 0x000fe20000010000 */
[----:B------:R-:W-:Y:S01]  /*04b0*/  LEA R11, R48, R5, 0x1 ;  /* 0x00000005300b7211 */ /* 0x000fe200078e08ff */
[----:B------:R-:W-:Y:S01]  /*04c0*/  UIMAD.WIDE UR4, UR4, 0x2, URZ ;  /* 0x00000002040478a5 */ /* 0x000fe2000f8e02ff */
[----:B------:R-:W-:-:S05]  /*04d0*/  IMAD.HI R0, R0, 0x2, RZ ;  /* 0x0000000200007827 */ /* 0x000fca00078e02ff */
[----:B------:R-:W2:Y:S01]  /*04e0*/  LDC.64 R80, c[0x0][0x388] ;  /* 0x0000e200ff507b82 */ /* 0x000ea20000000a00 */
[----:B-1----:R-:W-:Y:S01]  /*04f0*/  IADD3 R42, P0, P1, R3, UR8, R42 ;  /* 0x00000008032a7c10 */ /* 0x002fe2000f91e02a */
[----:B------:R-:W-:-:S03]  /*0500*/  IMAD R13, R48, 0x2, R11 ;  /* 0x00000002300d7824 */ /* 0x000fc600078e020b */
[----:B------:R-:W-:Y:S01]  /*0510*/  IADD3.X R46, PT, PT, R0, UR5, R43, P0, P1 ;  /* 0x00000005002e7c10 */ /* 0x000fe200087e242b */
[----:B------:R-:W-:Y:S01]  /*0520*/  IMAD R12, R48, 0x2, R13 ;  /* 0x00000002300c7824 */ /* 0x000fe200078e020d */
[C---:B------:R-:W-:Y:S01]  /*0530*/  LEA R6, P0, R4.reuse, R42, 0x1 ;  /* 0x0000002a04067211 */ /* 0x040fe200078008ff */
[----:B------:R-:W1:Y:S03]  /*0540*/  LDCU UR4, c[0x0][0x3c8] ;  /* 0x00007900ff0477ac */ /* 0x000e660008000800 */
[----:B------:R-:W-:Y:S02]  /*0550*/  LEA.HI.X.SX32 R7, R4, R46, 0x1, P0 ;  /* 0x0000002e04077211 */ /* 0x000fe400000f0eff */
[-C--:B------:R-:W-:Y:S02]  /*0560*/  LEA R2, P1, R12, R42.reuse, 0x1 ;  /* 0x0000002a0c027211 */ /* 0x080fe400078208ff */
[C---:B------:R-:W-:Y:S01]  /*0570*/  LEA R8, P0, R5.reuse, R42, 0x1 ;  /* 0x0000002a05087211 */ /* 0x040fe200078008ff */
[----:B------:R-:W3:Y:S01]  /*0580*/  LDS R47, [UR16] ;  /* 0x00000010ff2f7984 */ /* 0x000ee20008000800 */
[----:B------:R-:W-:Y:S01]  /*0590*/  IMAD R15, R48, 0x2, R12 ;  /* 0x00000002300f7824 */ /* 0x000fe200078e020c */
[-C--:B------:R-:W-:Y:S01]  /*05a0*/  LEA.HI.X.SX32 R3, R12, R46.reuse, 0x1, P1 ;  /* 0x0000002e0c037211 */ /* 0x080fe200008f0eff */
[----:B------:R-:W-:Y:S01]  /*05b0*/  BAR.SYNC.DEFER_BLOCKING 0x0 ;  /* 0x0000000000007b1d */ /* 0x000fe20000010000 */
[----:B------:R-:W-:-:S02]  /*05c0*/  LEA.HI.X.SX32 R9, R5, R46, 0x1, P0 ;  /* 0x0000002e05097211 */ /* 0x000fc400000f0eff */
[-C--:B------:R-:W-:Y:S01]  /*05d0*/  LEA R12, P0, R13, R42.reuse, 0x1 ;  /* 0x0000002a0d0c7211 */ /* 0x080fe200078008ff */
[C---:B------:R-:W-:Y:S01]  /*05e0*/  IMAD R17, R48.reuse, 0x2, R15 ;  /* 0x0000000230117824 */ /* 0x040fe200078e020f */
[----:B------:R-:W-:Y:S02]  /*05f0*/  LEA R10, P1, R11, R42, 0x1 ;  /* 0x0000002a0b0a7211 */ /* 0x000fe400078208ff */
[----:B------:R-:W-:Y:S01]  /*0600*/  LEA.HI.X.SX32 R13, R13, R46, 0x1, P0 ;  /* 0x0000002e0d0d7211 */ /* 0x000fe200000f0eff */
[----:B------:R-:W-:Y:S01]  /*0610*/  IMAD R19, R48, 0x2, R17 ;  /* 0x0000000230137824 */ /* 0x000fe200078e0211 */
[----:B------:R-:W-:Y:S02]  /*0620*/  LEA R14, P0, R15, R42, 0x1 ;  /* 0x0000002a0f0e7211 */ /* 0x000fe400078008ff */
[-C--:B------:R-:W-:Y:S02]  /*0630*/  LEA.HI.X.SX32 R11, R11, R46.reuse, 0x1, P1 ;  /* 0x0000002e0b0b7211 */ /* 0x080fe400008f0eff */
[----:B------:R-:W-:-:S02]  /*0640*/  LEA.HI.X.SX32 R15, R15, R46, 0x1, P0 ;  /* 0x0000002e0f0f7211 */ /* 0x000fc400000f0eff */
[----:B------:R-:W-:-:S04]  /*0650*/  LEA R16, P0, R17, R42, 0x1 ;  /* 0x0000002a11107211 */ /* 0x000fc800078008ff */
[----:B------:R-:W-:Y:S01]  /*0660*/  LEA.HI.X.SX32 R17, R17, R46, 0x1, P0 ;  /* 0x0000002e11117211 */ /* 0x000fe200000f0eff */
[----:B----4-:R4:W5:Y:S04]  /*0670*/  LDG.E.U16 R2, desc[UR28][R2.64] ;  /* 0x0000001c02027981 */ /* 0x010968000c1e1500 */
[----:B------:R0:W5:Y:S04]  /*0680*/  LDG.E.U16 R5, desc[UR28][R10.64] ;  /* 0x0000001c0a057981 */ /* 0x000168000c1e1500 */
[----:B------:R-:W5:Y:S01]  /*0690*/  LDG.E.U16 R0, desc[UR28][R6.64] ;  /* 0x0000001c06007981 */ /* 0x000f62000c1e1500 */
[----:B----4-:R-:W-:-:S03]  /*06a0*/  LEA R3, R48, R19, 0x1 ;  /* 0x0000001330037211 */ /* 0x010fc600078e08ff */
[----:B------:R-:W5:Y:S01]  /*06b0*/  LDG.E.U16 R4, desc[UR28][R8.64] ;  /* 0x0000001c08047981 */ /* 0x000f62000c1e1500 */
[----:B------:R-:W-:Y:S01]  /*06c0*/  LEA R20, P0, R3, R42, 0x1 ;  /* 0x0000002a03147211 */ /* 0x000fe200078008ff */
[----:B0-----:R-:W-:-:S03]  /*06d0*/  IMAD R10, R48, 0x2, R3 ;  /* 0x00000002300a7824 */ /* 0x001fc600078e0203 */
[----:B------:R-:W-:Y:S01]  /*06e0*/  LEA.HI.X.SX32 R21, R3, R46, 0x1, P0 ;  /* 0x0000002e03157211 */ /* 0x000fe200000f0eff */
[----:B------:R-:W-:Y:S01]  /*06f0*/  IMAD R3, R48, 0x2, R10 ;  /* 0x0000000230037824 */ /* 0x000fe200078e020a */
[----:B------:R0:W5:Y:S01]  /*0700*/  LDG.E.U16 R6, desc[UR28][R12.64] ;  /* 0x0000001c0c067981 */ /* 0x000162000c1e1500 */
[CC--:B------:R-:W-:Y:S02]  /*0710*/  LEA R22, P0, R10.reuse, R42.reuse, 0x1 ;  /* 0x0000002a0a167211 */ /* 0x0c0fe400078008ff */
[----:B------:R-:W-:Y:S01]  /*0720*/  LEA R18, P1, R19, R42, 0x1 ;  /* 0x0000002a13127211 */ /* 0x000fe200078208ff */
[----:B------:R4:W5:Y:S01]  /*0730*/  LDG.E.U16 R7, desc[UR28][R14.64] ;  /* 0x0000001c0e077981 */ /* 0x000962000c1e1500 */
[----:B------:R-:W-:-:S03]  /*0740*/  LEA.HI.X.SX32 R23, R10, R46, 0x1, P0 ;  /* 0x0000002e0a177211 */ /* 0x000fc600000f0eff */
[----:B------:R-:W5:Y:S01]  /*0750*/  LDG.E.U16 R9, desc[UR28][R16.64] ;  /* 0x0000001c10097981 */ /* 0x000f62000c1e1500 */
[C---:B0-----:R-:W-:Y:S01]  /*0760*/  IMAD R12, R48.reuse, 0x2, R3 ;  /* 0x00000002300c7824 */ /* 0x041fe200078e0203 */
[----:B------:R-:W-:Y:S02]  /*0770*/  LEA R24, P0, R3, R42, 0x1 ;  /* 0x0000002a03187211 */ /* 0x000fe400078008ff */
[----:B------:R-:W5:Y:S01]  /*0780*/  LDG.E.U16 R10, desc[UR28][R20.64] ;  /* 0x0000001c140a7981 */ /* 0x000f62000c1e1500 */
[C---:B----4-:R-:W-:Y:S01]  /*0790*/  IMAD R14, R48.reuse, 0x2, R12 ;  /* 0x00000002300e7824 */ /* 0x050fe200078e020c */
[-C--:B------:R-:W-:Y:S02]  /*07a0*/  LEA.HI.X.SX32 R19, R19, R46.reuse, 0x1, P1 ;  /* 0x0000002e13137211 */ /* 0x080fe400008f0eff */
[----:B------:R-:W5:Y:S01]  /*07b0*/  LDG.E.U16 R11, desc[UR28][R22.64] ;  /* 0x0000001c160b7981 */ /* 0x000f62000c1e1500 */
[----:B------:R-:W-:Y:S01]  /*07c0*/  LEA.HI.X.SX32 R25, R3, R46, 0x1, P0 ;  /* 0x0000002e03197211 */ /* 0x000fe200000f0eff */
[----:B------:R-:W-:Y:S01]  /*07d0*/  IMAD R3, R48, 0x2, R14 ;  /* 0x0000000230037824 */ /* 0x000fe200078e020e */
[C---:B------:R-:W-:Y:S01]  /*07e0*/  LEA R28, P0, R14.reuse, R42, 0x1 ;  /* 0x0000002a0e1c7211 */ /* 0x040fe200078008ff */
[----:B------:R0:W5:Y:S03]  /*07f0*/  LDG.E.U16 R8, desc[UR28][R18.64] ;  /* 0x0000001c12087981 */ /* 0x000166000c1e1500 */
[----:B------:R-:W-:Y:S01]  /*0800*/  LEA.HI.X.SX32 R29, R14, R46, 0x1, P0 ;  /* 0x0000002e0e1d7211 */ /* 0x000fe200000f0eff */
[----:B------:R4:W5:Y:S01]  /*0810*/  LDG.E.U16 R13, desc[UR28][R24.64] ;  /* 0x0000001c180d7981 */ /* 0x000962000c1e1500 */
[----:B------:R-:W-:-:S02]  /*0820*/  LEA R15, R48, R3, 0x1 ;  /* 0x00000003300f7211 */ /* 0x000fc400078e08ff */
[-C--:B------:R-:W-:Y:S01]  /*0830*/  LEA R26, P1, R12, R42.reuse, 0x1 ;  /* 0x0000002a0c1a7211 */ /* 0x080fe200078208ff */
[----:B------:R1:W5:Y:S01]  /*0840*/  LDG.E.U16 R14, desc[UR28][R28.64] ;  /* 0x0000001c1c0e7981 */ /* 0x000362000c1e1500 */
[----:B0-----:R-:W-:-:S04]  /*0850*/  LEA R18, P0, R3, R42, 0x1 ;  /* 0x0000002a03127211 */ /* 0x001fc800078008ff */
[-C--:B------:R-:W-:Y:S01]  /*0860*/  LEA.HI.X.SX32 R19, R3, R46.reuse, 0x1, P0 ;  /* 0x0000002e03137211 */ /* 0x080fe200000f0eff */
[----:B------:R-:W-:Y:S01]  /*0870*/  IMAD R3, R48, 0x2, R15 ;  /* 0x0000000230037824 */ /* 0x000fe200078e020f */
[----:B------:R-:W-:Y:S02]  /*0880*/  LEA.HI.X.SX32 R27, R12, R46, 0x1, P1 ;  /* 0x0000002e0c1b7211 */ /* 0x000fe400008f0eff */
[-C--:B------:R-:W-:Y:S01]  /*0890*/  LEA R20, P0, R15, R42.reuse, 0x1 ;  /* 0x0000002a0f147211 */ /* 0x080fe200078008ff */
[C---:B------:R-:W-:Y:S01]  /*08a0*/  IMAD R16, R48.reuse, 0x2, R3 ;  /* 0x0000000230107824 */ /* 0x040fe200078e0203 */
[----:B------:R-:W-:Y:S01]  /*08b0*/  LEA R22, P1, R3, R42, 0x1 ;  /* 0x0000002a03167211 */ /* 0x000fe200078208ff */
[----:B------:R0:W5:Y:S01]  /*08c0*/  LDG.E.U16 R12, desc[UR28][R26.64] ;  /* 0x0000001c1a0c7981 */ /* 0x000162000c1e1500 */
[-C--:B------:R-:W-:Y:S02]  /*08d0*/  LEA.HI.X.SX32 R21, R15, R46.reuse, 0x1, P0 ;  /* 0x0000002e0f157211 */ /* 0x080fe400000f0eff */
[----:B------:R-:W-:Y:S01]  /*08e0*/  LEA.HI.X.SX32 R23, R3, R46, 0x1, P1 ;  /* 0x0000002e03177211 */ /* 0x000fe200008f0eff */
[----:B------:R-:W-:Y:S01]  /*08f0*/  IMAD R3, R48, 0x2, R16 ;  /* 0x0000000230037824 */ /* 0x000fe200078e0210 */
[C---:B----4-:R-:W-:Y:S01]  /*0900*/  LEA R24, P0, R16.reuse, R42, 0x1 ;  /* 0x0000002a10187211 */ /* 0x050fe200078008ff */
[----:B------:R-:W5:Y:S03]  /*0910*/  LDG.E.U16 R15, desc[UR28][R18.64] ;  /* 0x0000001c120f7981 */ /* 0x000f66000c1e1500 */
[----:B------:R-:W-:Y:S01]  /*0920*/  LEA.HI.X.SX32 R25, R16, R46, 0x1, P0 ;  /* 0x0000002e10197211 */ /* 0x000fe200000f0eff */
[C---:B-1----:R-:W-:Y:S01]  /*0930*/  IMAD R29, R48.reuse, 0x2, R3 ;  /* 0x00000002301d7824 */ /* 0x042fe200078e0203 */
[C---:B0-----:R-:W-:Y:S01]  /*0940*/  LEA R26, P0, R3.reuse, R42, 0x1 ;  /* 0x0000002a031a7211 */ /* 0x041fe200078008ff */
[----:B------:R0:W5:Y:S03]  /*0950*/  LDG.E.U16 R16, desc[UR28][R22.64] ;  /* 0x0000001c16107981 */ /* 0x000166000c1e1500 */
[----:B------:R-:W-:Y:S01]  /*0960*/  LEA.HI.X.SX32 R27, R3, R46, 0x1, P0 ;  /* 0x0000002e031b7211 */ /* 0x000fe200000f0eff */
[C---:B------:R-:W-:Y:S01]  /*0970*/  IMAD R3, R48.reuse, 0x2, R29 ;  /* 0x0000000230037824 */ /* 0x040fe200078e021d */
[-C--:B------:R-:W-:Y:S01]  /*0980*/  LEA R28, P0, R29, R42.reuse, 0x1 ;  /* 0x0000002a1d1c7211 */ /* 0x080fe200078008ff */
[----:B------:R1:W5:Y:S03]  /*0990*/  LDG.E.U16 R18, desc[UR28][R24.64] ;  /* 0x0000001c18127981 */ /* 0x000366000c1e1500 */
[----:B------:R-:W-:Y:S01]  /*09a0*/  LEA R30, P1, R3, R42, 0x1 ;  /* 0x0000002a031e7211 */ /* 0x000fe200078208ff */
[----:B------:R-:W5:Y:S01]  /*09b0*/  LDG.E.U16 R17, desc[UR28][R20.64] ;  /* 0x0000001c14117981 */ /* 0x000f62000c1e1500 */
[----:B------:R-:W-:-:S02]  /*09c0*/  LEA R33, R48, R3, 0x1 ;  /* 0x0000000330217211 */ /* 0x000fc400078e08ff */
[-C--:B------:R-:W-:Y:S01]  /*09d0*/  LEA.HI.X.SX32 R29, R29, R46.reuse, 0x1, P0 ;  /* 0x0000002e1d1d7211 */ /* 0x080fe200000f0eff */
[----:B------:R-:W5:Y:S01]  /*09e0*/  LDG.E.U16 R19, desc[UR28][R26.64] ;  /* 0x0000001c1a137981 */ /* 0x000f62000c1e1500 */
[----:B------:R-:W-:Y:S01]  /*09f0*/  LEA.HI.X.SX32 R31, R3, R46, 0x1, P1 ;  /* 0x0000002e031f7211 */ /* 0x000fe200008f0eff */
[----:B------:R-:W-:Y:S01]  /*0a00*/  IMAD R3, R48, 0x2, R33 ;  /* 0x0000000230037824 */ /* 0x000fe200078e0221 */
[----:B------:R-:W-:-:S03]  /*0a10*/  LEA R32, P0, R33, R42, 0x1 ;  /* 0x0000002a21207211 */ /* 0x000fc600078008ff */
[----:B------:R4:W5:Y:S01]  /*0a20*/  LDG.E.U16 R20, desc[UR28][R30.64] ;  /* 0x0000001c1e147981 */ /* 0x000962000c1e1500 */
[----:B------:R-:W-:Y:S01]  /*0a30*/  LEA.HI.X.SX32 R33, R33, R46, 0x1, P0 ;  /* 0x0000002e21217211 */ /* 0x000fe200000f0eff */
[C---:B0-----:R-:W-:Y:S01]  /*0a40*/  IMAD R23, R48.reuse, 0x2, R3 ;  /* 0x0000000230177824 */ /* 0x041fe200078e0203 */
[C---:B------:R-:W-:Y:S01]  /*0a50*/  LEA R34, P0, R3.reuse, R42, 0x1 ;  /* 0x0000002a03227211 */ /* 0x040fe200078008ff */
[----:B------:R-:W5:Y:S03]  /*0a60*/  LDG.E.U16 R21, desc[UR28][R28.64] ;  /* 0x0000001c1c157981 */ /* 0x000f66000c1e1500 */
[----:B------:R-:W-:Y:S01]  /*0a70*/  LEA.HI.X.SX32 R35, R3, R46, 0x1, P0 ;  /* 0x0000002e03237211 */ /* 0x000fe200000f0eff */
[C---:B------:R-:W-:Y:S01]  /*0a80*/  IMAD R3, R48.reuse, 0x2, R23 ;  /* 0x0000000230037824 */ /* 0x040fe200078e0217 */
[-C--:B------:R-:W-:Y:S01]  /*0a90*/  LEA R36, P0, R23, R42.reuse, 0x1 ;  /* 0x0000002a17247211 */ /* 0x080fe200078008ff */
[----:B------:R0:W5:Y:S02]  /*0aa0*/  LDG.E.U16 R22, desc[UR28][R32.64] ;  /* 0x0000001c20167981 */ /* 0x000164000c1e1500 */
[----:B-1----:R-:W-:Y:S01]  /*0ab0*/  IMAD R24, R48, 0x2, R3 ;  /* 0x0000000230187824 */ /* 0x002fe200078e0203 */
[----:B------:R-:W-:-:S02]  /*0ac0*/  LEA R38, P1, R3, R42, 0x1 ;  /* 0x0000002a03267211 */ /* 0x000fc400078208ff */
[-C--:B------:R-:W-:Y:S02]  /*0ad0*/  LEA.HI.X.SX32 R37, R23, R46.reuse, 0x1, P0 ;  /* 0x0000002e17257211 */ /* 0x080fe400000f0eff */
[----:B------:R-:W-:Y:S01]  /*0ae0*/  LEA.HI.X.SX32 R39, R3, R46, 0x1, P1 ;  /* 0x0000002e03277211 */ /* 0x000fe200008f0eff */
[----:B------:R-:W-:Y:S01]  /*0af0*/  IMAD R3, R48, 0x2, R24 ;  /* 0x0000000230037824 */ /* 0x000fe200078e0218 */
[C---:B------:R-:W-:Y:S01]  /*0b00*/  LEA R40, P0, R24.reuse, R42, 0x1 ;  /* 0x0000002a18287211 */ /* 0x040fe200078008ff */
[----:B------:R1:W5:Y:S03]  /*0b10*/  LDG.E.U16 R23, desc[UR28][R34.64] ;  /* 0x0000001c22177981 */ /* 0x000366000c1e1500 */
[----:B------:R-:W-:Y:S01]  /*0b20*/  LEA.HI.X.SX32 R41, R24, R46, 0x1, P0 ;  /* 0x0000002e18297211 */ /* 0x000fe200000f0eff */
[----:B------:R1:W5:Y:S01]  /*0b30*/  LDG.E.U16 R25, desc[UR28][R36.64] ;  /* 0x0000001c24197981 */ /* 0x000362000c1e1500 */
[----:B----4-:R-:W-:-:S02]  /*0b40*/  LEA R30, P0, R3, R42, 0x1 ;  /* 0x0000002a031e7211 */ /* 0x010fc400078008ff */
[----:B------:R-:W-:Y:S01]  /*0b50*/  LEA R27, R48, R3, 0x1 ;  /* 0x00000003301b7211 */ /* 0x000fe200078e08ff */
[----:B------:R4:W5:Y:S01]  /*0b60*/  LDG.E.U16 R24, desc[UR28][R38.64] ;  /* 0x0000001c26187981 */ /* 0x000962000c1e1500 */
[----:B------:R-:W-:-:S03]  /*0b70*/  LEA.HI.X.SX32 R31, R3, R46, 0x1, P0 ;  /* 0x0000002e031f7211 */ /* 0x000fc600000f0eff */
[C---:B------:R-:W-:Y:S01]  /*0b80*/  IMAD R3, R48.reuse, 0x2, R27 ;  /* 0x0000000230037824 */ /* 0x040fe200078e021b */
[-C--:B0-----:R-:W-:Y:S01]  /*0b90*/  LEA R32, P0, R27, R42.reuse, 0x1 ;  /* 0x0000002a1b207211 */ /* 0x081fe200078008ff */
[----:B------:R0:W5:Y:S02]  /*0ba0*/  LDG.E.U16 R26, desc[UR28][R40.64] ;  /* 0x0000001c281a7981 */ /* 0x000164000c1e1500 */
[----:B------:R-:W-:Y:S01]  /*0bb0*/  IMAD R28, R48, 0x2, R3 ;  /* 0x00000002301c7824 */ /* 0x000fe200078e0203 */
[----:B-1----:R-:W-:-:S04]  /*0bc0*/  LEA R34, P1, R3, R42, 0x1 ;  /* 0x0000002a03227211 */ /* 0x002fc800078208ff */
[-C--:B------:R-:W-:Y:S01]  /*0bd0*/  LEA.HI.X.SX32 R35, R3, R46.reuse, 0x1, P1 ;  /* 0x0000002e03237211 */ /* 0x080fe200008f0eff */
[----:B------:R-:W-:Y:S01]  /*0be0*/  IMAD R3, R48, 0x2, R28 ;  /* 0x0000000230037824 */ /* 0x000fe200078e021c */
[----:B------:R-:W-:Y:S02]  /*0bf0*/  LEA.HI.X.SX32 R33, R27, R46, 0x1, P0 ;  /* 0x0000002e1b217211 */ /* 0x000fe400000f0eff */
[----:B------:R-:W-:Y:S01]  /*0c00*/  LEA R36, P0, R28, R42, 0x1 ;  /* 0x0000002a1c247211 */ /* 0x000fe200078008ff */
[----:B------:R-:W-:Y:S01]  /*0c10*/  IMAD R43, R48, 0x2, R3 ;  /* 0x00000002302b7824 */ /* 0x000fe200078e0203 */
[----:B------:R-:W5:Y:S02]  /*0c20*/  LDG.E.U16 R27, desc[UR28][R30.64] ;  /* 0x0000001c1e1b7981 */ /* 0x000f64000c1e1500 */
[----:B------:R-:W-:Y:S01]  /*0c30*/  LEA.HI.X.SX32 R37, R28, R46, 0x1, P0 ;  /* 0x0000002e1c257211 */ /* 0x000fe200000f0eff */
[----:B------:R-:W-:Y:S01]  /*0c40*/  IMAD R45, R48, 0x2, R43 ;  /* 0x00000002302d7824 */ /* 0x000fe200078e022b */
[-C--:B----4-:R-:W-:Y:S01]  /*0c50*/  LEA R38, P0, R3, R42.reuse, 0x1 ;  /* 0x0000002a03267211 */ /* 0x090fe200078008ff */
[----:B------:R-:W-:Y:S01]  /*0c60*/  IMAD R44, R44, R151, RZ ;  /* 0x000000972c2c7224 */ /* 0x000fe200078e02ff */
[----:B0-----:R-:W-:Y:S01]  /*0c70*/  LEA R40, P1, R43, R42, 0x1 ;  /* 0x0000002a2b287211 */ /* 0x001fe200078208ff */
[----:B------:R-:W5:Y:S01]  /*0c80*/  LDG.E.U16 R29, desc[UR28][R32.64] ;  /* 0x0000001c201d7981 */ /* 0x000f62000c1e1500 */
[----:B------:R-:W-:-:S02]  /*0c90*/  LEA.HI.X.SX32 R39, R3, R46, 0x1, P0 ;  /* 0x0000002e03277211 */ /* 0x000fc400000f0eff */
[----:B------:R-:W-:Y:S01]  /*0ca0*/  LEA R42, P0, R45, R42, 0x1 ;  /* 0x0000002a2d2a7211 */ /* 0x000fe200078008ff */
[----:B------:R0:W5:Y:S01]  /*0cb0*/  LDG.E.U16 R30, desc[UR28][R36.64] ;  /* 0x0000001c241e7981 */ /* 0x000162000c1e1500 */
[-C--:B------:R-:W-:Y:S02]  /*0cc0*/  LEA.HI.X.SX32 R41, R43, R46.reuse, 0x1, P1 ;  /* 0x0000002e2b297211 */ /* 0x080fe400008f0eff */
[----:B------:R-:W-:Y:S01]  /*0cd0*/  LEA.HI.X.SX32 R43, R45, R46, 0x1, P0 ;  /* 0x0000002e2d2b7211 */ /* 0x000fe200000f0eff */
[----:B------:R1:W5:Y:S01]  /*0ce0*/  LDG.E.U16 R31, desc[UR28][R38.64] ;  /* 0x0000001c261f7981 */ /* 0x000362000c1e1500 */
[----:B------:R-:W-:-:S03]  /*0cf0*/  LEA R46, R151, R44, 0x1 ;  /* 0x0000002c972e7211 */ /* 0x000fc600078e08ff */
[----:B------:R4:W5:Y:S02]  /*0d00*/  LDG.E.U16 R33, desc[UR28][R40.64] ;  /* 0x0000001c28217981 */ /* 0x000964000c1e1500 */
[C---:B------:R-:W-:Y:S02]  /*0d10*/  IMAD R48, R151.reuse, 0x2, R46 ;  /* 0x0000000297307824 */ /* 0x040fe400078e022e */
[----:B------:R0:W5:Y:S02]  /*0d20*/  LDG.E.U16 R43, desc[UR28][R42.64] ;  /* 0x0000001c2a2b7981 */ /* 0x000164000c1e1500 */
[----:B------:R-:W-:Y:S01]  /*0d30*/  IMAD R50, R151, 0x2, R48 ;  /* 0x0000000297327824 */ /* 0x000fe200078e0230 */
[----:B------:R-:W-:Y:S01]  /*0d40*/  LOP3.LUT R84, R71, 0x3f, RZ, 0xc0, !PT ;  /* 0x0000003f47547812 */ /* 0x000fe200078ec0ff */
[----:B------:R-:W-:Y:S01]  /*0d50*/  IMAD R150, R150, UR7, RZ ;  /* 0x0000000796967c24 */ /* 0x000fe2000f8e02ff */
[----:B------:R1:W5:Y:S01]  /*0d60*/  LDG.E.U16 R28, desc[UR28][R34.64] ;  /* 0x0000001c221c7981 */ /* 0x000362000c1e1500 */
[----:B------:R-:W-:-:S04]  /*0d70*/  IMAD R52, R151, 0x2, R50 ;  /* 0x0000000297347824 */ /* 0x000fc800078e0232 */
[----:B0-----:R-:W-:-:S04]  /*0d80*/  IMAD R36, R151, 0x2, R52 ;  /* 0x0000000297247824 */ /* 0x001fc800078e0234 */
[----:B------:R-:W-:-:S05]  /*0d90*/  IMAD R54, R151, 0x2, R36 ;  /* 0x0000000297367824 */ /* 0x000fca00078e0224 */
[----:B-1----:R-:W-:-:S05]  /*0da0*/  LEA R38, R151, R54, 0x1 ;  /* 0x0000003697267211 */ /* 0x002fca00078e08ff */
[----:B----4-:R-:W-:-:S04]  /*0db0*/  IMAD R40, R151, 0x2, R38 ;  /* 0x0000000297287824 */ /* 0x010fc800078e0226 */
[----:B------:R-:W-:-:S04]  /*0dc0*/  IMAD R42, R151, 0x2, R40 ;  /* 0x00000002972a7824 */ /* 0x000fc800078e0228 */
[----:B------:R-:W-:-:S04]  /*0dd0*/  IMAD R56, R151, 0x2, R42 ;  /* 0x0000000297387824 */ /* 0x000fc800078e022a */
[----:B------:R-:W-:-:S04]  /*0de0*/  IMAD R58, R151, 0x2, R56 ;  /* 0x00000002973a7824 */ /* 0x000fc800078e0238 */
[----:B------:R-:W-:-:S05]  /*0df0*/  IMAD R60, R151, 0x2, R58 ;  /* 0x00000002973c7824 */ /* 0x000fca00078e023a */
[----:B------:R-:W-:-:S05]  /*0e00*/  LEA R62, R151, R60, 0x1 ;  /* 0x0000003c973e7211 */ /* 0x000fca00078e08ff */
[----:B------:R-:W-:-:S04]  /*0e10*/  IMAD R64, R151, 0x2, R62 ;  /* 0x0000000297407824 */ /* 0x000fc800078e023e */
[----:B------:R-:W-:-:S04]  /*0e20*/  IMAD R66, R151, 0x2, R64 ;  /* 0x0000000297427824 */ /* 0x000fc800078e0240 */
[----:B------:R-:W-:-:S04]  /*0e30*/  IMAD R68, R151, 0x2, R66 ;  /* 0x0000000297447824 */ /* 0x000fc800078e0242 */
[----:B------:R-:W-:-:S04]  /*0e40*/  IMAD R70, R151, 0x2, R68 ;  /* 0x0000000297467824 */ /* 0x000fc800078e0244 */
[----:B------:R-:W-:Y:S01]  /*0e50*/  IMAD R72, R151, 0x2, R70 ;  /* 0x0000000297487824 */ /* 0x000fe200078e0246 */
[----:B------:R-:W-:Y:S01]  /*0e60*/  SHF.R.U32.HI R3, RZ, 0x5, R71 ;  /* 0x00000005ff037819 */ /* 0x000fe20000011647 */
[----:B------:R-:W-:-:S03]  /*0e70*/  IMAD R32, R84, UR4, RZ ;  /* 0x0000000454207c24 */ /* 0x000fc6000f8e02ff */
[----:B------:R-:W-:Y:S01]  /*0e80*/  LEA R74, R151, R72, 0x1 ;  /* 0x00000048974a7211 */ /* 0x000fe200078e08ff */
[----:B------:R-:W-:Y:S01]  /*0e90*/  IMAD.SHL.U32 R34, R32, 0x2, RZ ;  /* 0x0000000220227824 */ /* 0x000fe200078e00ff */
[----:B------:R-:W-:Y:S01]  /*0ea0*/  R2UR UR14, R3 ;  /* 0x00000000030e72ca */ /* 0x000fe200000e0000 */
[----:B------:R-:W-:Y:S02]  /*0eb0*/  IMAD.SHL.U32 R3, R150, 0x2, RZ ;  /* 0x0000000296037824 */ /* 0x000fe400078e00ff */
[----:B------:R-:W-:Y:S02]  /*0ec0*/  IMAD R76, R151, 0x2, R74 ;  /* 0x00000002974c7824 */ /* 0x000fe400078e024a */
[----:B------:R-:W-:Y:S01]  /*0ed0*/  IMAD.HI R32, R32, 0x2, RZ ;  /* 0x0000000220207827 */ /* 0x000fe200078e02ff */
[----:B--2---:R-:W-:-:S03]  /*0ee0*/  IADD3 R195, P0, P1, R34, R80, R3 ;  /* 0x0000005022c37210 */ /* 0x004fc6000791e003 */
[----:B------:R-:W-:Y:S02]  /*0ef0*/  IMAD R78, R151, 0x2, R76 ;  /* 0x00000002974e7824 */ /* 0x000fe400078e024c */
[----:B------:R-:W-:-:S04]  /*0f00*/  IMAD.HI R150, R150, 0x2, RZ ;  /* 0x0000000296967827 */ /* 0x000fc800078e02ff */
[----:B------:R-:W-:Y:S01]  /*0f10*/  IMAD R34, R151, 0x2, R78 ;  /* 0x0000000297227824 */ /* 0x000fe200078e024e */
[----:B------:R-:W-:-:S03]  /*0f20*/  IADD3.X R35, PT, PT, R32, R81, R150, P0, P1 ;  /* 0x0000005120237210 */ /* 0x000fc600007e2496 */
[----:B------:R-:W-:Y:S01]  /*0f30*/  IMAD R32, R151, 0x2, R34 ;  /* 0x0000000297207824 */ /* 0x000fe200078e0222 */
[----:B------:R-:W-:-:S03]  /*0f40*/  LEA R162, P0, R44, R195, 0x1 ;  /* 0x000000c32ca27211 */ /* 0x000fc600078008ff */
[C---:B------:R-:W-:Y:S01]  /*0f50*/  IMAD R80, R151.reuse, 0x2, R32 ;  /* 0x0000000297507824 */ /* 0x040fe200078e0220 */
[-C--:B------:R-:W-:Y:S02]  /*0f60*/  LEA R120, P2, R48, R195.reuse, 0x1 ;  /* 0x000000c330787211 */ /* 0x080fe400078408ff */
[----:B------:R-:W-:Y:S02]  /*0f70*/  LEA R140, P1, R46, R195, 0x1 ;  /* 0x000000c32e8c7211 */ /* 0x000fe400078208ff */
[-C--:B------:R-:W-:Y:S01]  /*0f80*/  LEA.HI.X.SX32 R163, R44, R35.reuse, 0x1, P0 ;  /* 0x000000232ca37211 */ /* 0x080fe200000f0eff */
[C---:B------:R-:W-:Y:S01]  /*0f90*/  IMAD R44, R151.reuse, 0x2, R80 ;  /* 0x00000002972c7824 */ /* 0x040fe200078e0250 */
[-C--:B------:R-:W-:Y:S02]  /*0fa0*/  LEA.HI.X.SX32 R121, R48, R35.reuse, 0x1, P2 ;  /* 0x0000002330797211 */ /* 0x080fe400010f0eff */
[----:B------:R-:W-:Y:S01]  /*0fb0*/  LEA.HI.X.SX32 R141, R46, R35, 0x1, P1 ;  /* 0x000000232e8d7211 */ /* 0x000fe200008f0eff */
[----:B------:R-:W-:Y:S01]  /*0fc0*/  IMAD R46, R151, 0x2, R44 ;  /* 0x00000002972e7824 */ /* 0x000fe200078e022c */
[----:B------:R-:W-:-:S02]  /*0fd0*/  LEA R138, P2, R36, R195, 0x1 ;  /* 0x000000c3248a7211 */ /* 0x000fc400078408ff */
[----:B------:R-:W-:Y:S02]  /*0fe0*/  LEA R160, P1, R52, R195, 0x1 ;  /* 0x000000c334a07211 */ /* 0x000fe400078208ff */
[----:B------:R-:W-:Y:S01]  /*0ff0*/  LEA.HI.X.SX32 R139, R36, R35, 0x1, P2 ;  /* 0x00000023248b7211 */ /* 0x000fe200010f0eff */
[C---:B------:R-:W-:Y:S01]  /*1000*/  IMAD R36, R151.reuse, 0x2, R46 ;  /* 0x0000000297247824 */ /* 0x040fe200078e022e */
[----:B------:R-:W-:Y:S02]  /*1010*/  LEA R100, P0, R50, R195, 0x1 ;  /* 0x000000c332647211 */ /* 0x000fe400078008ff */
[----:B------:R-:W-:Y:S02]  /*1020*/  LEA.HI.X.SX32 R161, R52, R35, 0x1, P1 ;  /* 0x0000002334a17211 */ /* 0x000fe400008f0eff */
[----:B------:R-:W-:Y:S02]  /*1030*/  LEA R98, P1, R38, R195, 0x1 ;  /* 0x000000c326627211 */ /* 0x000fe400078208ff */
[----:B------:R-:W-:-:S02]  /*1040*/  LEA R48, R151, R36, 0x1 ;  /* 0x0000002497307211 */ /* 0x000fc400078e08ff */
[----:B------:R-:W-:Y:S02]  /*1050*/  LEA.HI.X.SX32 R101, R50, R35, 0x1, P0 ;  /* 0x0000002332657211 */ /* 0x000fe400000f0eff */
[-C--:B------:R-:W-:Y:S02]  /*1060*/  LEA R118, P0, R54, R195.reuse, 0x1 ;  /* 0x000000c336767211 */ /* 0x080fe400078008ff */
[----:B------:R-:W-:Y:S02]  /*1070*/  LEA R158, P2, R40, R195, 0x1 ;  /* 0x000000c3289e7211 */ /* 0x000fe400078408ff */
[-C--:B------:R-:W-:Y:S01]  /*1080*/  LEA.HI.X.SX32 R99, R38, R35.reuse, 0x1, P1 ;  /* 0x0000002326637211 */ /* 0x080fe200008f0eff */
[C---:B------:R-:W-:Y:S01]  /*1090*/  IMAD R38, R151.reuse, 0x2, R48 ;  /* 0x0000000297267824 */ /* 0x040fe200078e0230 */
[-C--:B------:R-:W-:Y:S02]  /*10a0*/  LEA.HI.X.SX32 R119, R54, R35.reuse, 0x1, P0 ;  /* 0x0000002336777211 */ /* 0x080fe400000f0eff */
[----:B------:R-:W-:Y:S01]  /*10b0*/  LEA.HI.X.SX32 R159, R40, R35, 0x1, P2 ;  /* 0x00000023289f7211 */ /* 0x000fe200010f0eff */
[----:B------:R-:W-:Y:S01]  /*10c0*/  IMAD R40, R151, 0x2, R38 ;  /* 0x0000000297287824 */ /* 0x000fe200078e0226 */
[----:B------:R-:W-:-:S04]  /*10d0*/  LEA R136, P0, R42, R195, 0x1 ;  /* 0x000000c32a887211 */ /* 0x000fc800078008ff */
[----:B------:R-:W-:Y:S01]  /*10e0*/  LEA.HI.X.SX32 R137, R42, R35, 0x1, P0 ;  /* 0x000000232a897211 */ /* 0x000fe200000f0eff */
[----:B------:R-:W-:-:S04]  /*10f0*/  IMAD R42, R151, 0x2, R40 ;  /* 0x00000002972a7824 */ /* 0x000fc800078e0228 */
[----:B------:R-:W-:Y:S01]  /*1100*/  IMAD R50, R151, 0x2, R42 ;  /* 0x0000000297327824 */ /* 0x000fe200078e022a */
[----:B------:R-:W-:-:S03]  /*1110*/  LEA R96, P2, R58, R195, 0x1 ;  /* 0x000000c33a607211 */ /* 0x000fc600078408ff */
[C---:B------:R-:W-:Y:S01]  /*1120*/  IMAD R52, R151.reuse, 0x2, R50 ;  /* 0x0000000297347824 */ /* 0x040fe200078e0232 */
[----:B------:R-:W-:Y:S02]  /*1130*/  LEA R116, P1, R56, R195, 0x1 ;  /* 0x000000c338747211 */ /* 0x000fe400078208ff */
[----:B------:R-:W-:Y:S02]  /*1140*/  LEA.HI.X.SX32 R97, R58, R35, 0x1, P2 ;  /* 0x000000233a617211 */ /* 0x000fe400010f0eff */
[C---:B------:R-:W-:Y:S02]  /*1150*/  LEA R54, R151.reuse, R52, 0x1 ;  /* 0x0000003497367211 */ /* 0x040fe400078e08ff */
[----:B------:R-:W-:Y:S02]  /*1160*/  LEA R114, P2, R64, R195, 0x1 ;  /* 0x000000c340727211 */ /* 0x000fe400078408ff */
[-C--:B------:R-:W-:Y:S01]  /*1170*/  LEA.HI.X.SX32 R117, R56, R35.reuse, 0x1, P1 ;  /* 0x0000002338757211 */ /* 0x080fe200008f0eff */
[----:B------:R-:W-:Y:S01]  /*1180*/  IMAD R56, R151, 0x2, R54 ;  /* 0x0000000297387824 */ /* 0x000fe200078e0236 */
[----:B------:R-:W-:-:S02]  /*1190*/  LEA.HI.X.SX32 R115, R64, R35, 0x1, P2 ;  /* 0x0000002340737211 */ /* 0x000fc400010f0eff */
[-C--:B------:R-:W-:Y:S02]  /*11a0*/  LEA R134, P1, R62, R195.reuse, 0x1 ;  /* 0x000000c33e867211 */ /* 0x080fe400078208ff */
[-C--:B------:R-:W-:Y:S01]  /*11b0*/  LEA R132, P2, R70, R195.reuse, 0x1 ;  /* 0x000000c346847211 */ /* 0x080fe200078408ff */
[----:B------:R-:W-:Y:S01]  /*11c0*/  IMAD R58, R151, 0x2, R56 ;  /* 0x00000002973a7824 */ /* 0x000fe200078e0238 */
[----:B------:R-:W-:Y:S02]  /*11d0*/  LEA R156, P0, R60, R195, 0x1 ;  /* 0x000000c33c9c7211 */ /* 0x000fe400078008ff */
[-C--:B------:R-:W-:Y:S02]  /*11e0*/  LEA.HI.X.SX32 R135, R62, R35.reuse, 0x1, P1 ;  /* 0x000000233e877211 */ /* 0x080fe400008f0eff */
[----:B------:R-:W-:Y:S02]  /*11f0*/  LEA.HI.X.SX32 R133, R70, R35, 0x1, P2 ;  /* 0x0000002346857211 */ /* 0x000fe400010f0eff */
[----:B------:R-:W-:-:S02]  /*1200*/  LEA R154, P1, R68, R195, 0x1 ;  /* 0x000000c3449a7211 */ /* 0x000fc400078208ff */
[----:B------:R-:W-:Y:S02]  /*1210*/  LEA R152, P2, R76, R195, 0x1 ;  /* 0x000000c34c987211 */ /* 0x000fe400078408ff */
[----:B------:R-:W-:Y:S01]  /*1220*/  LEA.HI.X.SX32 R157, R60, R35, 0x1, P0 ;  /* 0x000000233c9d7211 */ /* 0x000fe200000f0eff */
[C---:B------:R-:W-:Y:S01]  /*1230*/  IMAD R60, R151.reuse, 0x2, R58 ;  /* 0x00000002973c7824 */ /* 0x040fe200078e023a */
[----:B------:R-:W-:Y:S02]  /*1240*/  LEA R94, P0, R66, R195, 0x1 ;  /* 0x000000c3425e7211 */ /* 0x000fe400078008ff */
[-C--:B------:R-:W-:Y:S02]  /*1250*/  LEA.HI.X.SX32 R155, R68, R35.reuse, 0x1, P1 ;  /* 0x00000023449b7211 */ /* 0x080fe400008f0eff */
[----:B------:R-:W-:Y:S01]  /*1260*/  LEA.HI.X.SX32 R153, R76, R35, 0x1, P2 ;  /* 0x000000234c997211 */ /* 0x000fe200010f0eff */
[----:B------:R-:W-:Y:S01]  /*1270*/  IMAD R62, R151, 0x2, R60 ;  /* 0x00000002973e7824 */ /* 0x000fe200078e023c */
[----:B------:R-:W-:-:S02]  /*1280*/  LEA R92, P1, R74, R195, 0x1 ;  /* 0x000000c34a5c7211 */ /* 0x000fc400078208ff */
[----:B------:R-:W-:Y:S02]  /*1290*/  LEA R90, P2, R32, R195, 0x1 ;  /* 0x000000c3205a7211 */ /* 0x000fe400078408ff */
[----:B------:R-:W-:Y:S02]  /*12a0*/  LEA.HI.X.SX32 R95, R66, R35, 0x1, P0 ;  /* 0x00000023425f7211 */ /* 0x000fe400000f0eff */
[----:B------:R-:W-:Y:S02]  /*12b0*/  LEA R112, P0, R72, R195, 0x1 ;  /* 0x000000c348707211 */ /* 0x000fe400078008ff */
[-C--:B------:R-:W-:Y:S02]  /*12c0*/  LEA.HI.X.SX32 R93, R74, R35.reuse, 0x1, P1 ;  /* 0x000000234a5d7211 */ /* 0x080fe400008f0eff */
[----:B------:R-:W-:Y:S01]  /*12d0*/  LEA.HI.X.SX32 R91, R32, R35, 0x1, P2 ;  /* 0x00000023205b7211 */ /* 0x000fe200010f0eff */
[----:B------:R-:W-:Y:S01]  /*12e0*/  IMAD R32, R151, 0x2, R62 ;  /* 0x0000000297207824 */ /* 0x000fe200078e023e */
[----:B------:R-:W-:-:S02]  /*12f0*/  LEA R110, P1, R34, R195, 0x1 ;  /* 0x000000c3226e7211 */ /* 0x000fc400078208ff */
[----:B------:R-:W-:Y:S02]  /*1300*/  LEA.HI.X.SX32 R113, R72, R35, 0x1, P0 ;  /* 0x0000002348717211 */ /* 0x000fe400000f0eff */
[----:B------:R-:W-:Y:S02]  /*1310*/  LEA R130, P0, R78, R195, 0x1 ;  /* 0x000000c34e827211 */ /* 0x000fe400078008ff */
[----:B------:R-:W-:Y:S02]  /*1320*/  LEA.HI.X.SX32 R111, R34, R35, 0x1, P1 ;  /* 0x00000023226f7211 */ /* 0x000fe400008f0eff */
[----:B------:R-:W-:Y:S02]  /*1330*/  LEA R128, P1, R44, R195, 0x1 ;  /* 0x000000c32c807211 */ /* 0x000fe400078208ff */
[----:B------:R-:W-:Y:S02]  /*1340*/  LEA R34, R151, R32, 0x1 ;  /* 0x0000002097227211 */ /* 0x000fe400078e08ff */
[----:B------:R-:W-:-:S02]  /*1350*/  LEA.HI.X.SX32 R131, R78, R35, 0x1, P0 ;  /* 0x000000234e837211 */ /* 0x000fc400000f0eff */
        /* <DEDUP_REMOVED lines=12> */
[----:B------:R-:W-:Y:S01]  /*1420*/  LEA.HI.X.SX32 R127, R38, R35, 0x1, P2 ;  /* 0x00000023267f7211 */ /* 0x000fe200010f0eff */
[----:B------:R-:W-:Y:S01]  /*1430*/  IMAD R38, R151, 0x2, R36 ;  /* 0x0000000297267824 */ /* 0x000fe200078e0224 */
[----:B------:R-:W-:Y:S02]  /*1440*/  LEA R106, P0, R40, R195, 0x1 ;  /* 0x000000c3286a7211 */ /* 0x000fe400078008ff */
[----:B------:R-:W-:-:S02]  /*1450*/  LEA.HI.X.SX32 R147, R48, R35, 0x1, P1 ;  /* 0x0000002330937211 */ /* 0x000fc400008f0eff */
[----:B------:R-:W-:Y:S01]  /*1460*/  LEA.HI.X.SX32 R107, R40, R35, 0x1, P0 ;  /* 0x00000023286b7211 */ /* 0x000fe200000f0eff */
[----:B------:R-:W-:Y:S01]  /*1470*/  IMAD R40, R151, 0x2, R38 ;  /* 0x0000000297287824 */ /* 0x000fe200078e0226 */
[----:B------:R-:W-:-:S04]  /*1480*/  LEA R86, P1, R42, R195, 0x1 ;  /* 0x000000c32a567211 */ /* 0x000fc800078208ff */
[----:B------:R-:W-:Y:S02]  /*1490*/  LEA.HI.X.SX32 R87, R42, R35, 0x1, P1 ;  /* 0x000000232a577211 */ /* 0x000fe400008f0eff */
[----:B------:R-:W-:Y:S02]  /*14a0*/  LEA R42, R151, R40, 0x1 ;  /* 0x00000028972a7211 */ /* 0x000fe400078e08ff */
[----:B------:R-:W-:-:S03]  /*14b0*/  LEA R144, P2, R50, R195, 0x1 ;  /* 0x000000c332907211 */ /* 0x000fc600078408ff */
[C---:B------:R-:W-:Y:S01]  /*14c0*/  IMAD R48, R151.reuse, 0x2, R42 ;  /* 0x0000000297307824 */ /* 0x040fe200078e022a */
[----:B------:R-:W-:Y:S02]  /*14d0*/  LEA R124, P0, R52, R195, 0x1 ;  /* 0x000000c3347c7211 */ /* 0x000fe400078008ff */
[----:B------:R-:W-:Y:S01]  /*14e0*/  LEA.HI.X.SX32 R145, R50, R35, 0x1, P2 ;  /* 0x0000002332917211 */ /* 0x000fe200010f0eff */
[C---:B------:R-:W-:Y:S01]  /*14f0*/  IMAD R50, R151.reuse, 0x2, R48 ;  /* 0x0000000297327824 */ /* 0x040fe200078e0230 */
[----:B------:R-:W-:Y:S02]  /*1500*/  LEA R104, P1, R54, R195, 0x1 ;  /* 0x000000c336687211 */ /* 0x000fe400078208ff */
[----:B------:R-:W-:Y:S01]  /*1510*/  LEA.HI.X.SX32 R125, R52, R35, 0x1, P0 ;  /* 0x00000023347d7211 */ /* 0x000fe200000f0eff */
[----:B------:R-:W-:Y:S01]  /*1520*/  IMAD R52, R151, 0x2, R50 ;  /* 0x0000000297347824 */ /* 0x000fe200078e0232 */
[-C--:B------:R-:W-:Y:S02]  /*1530*/  LEA R142, P0, R58, R195.reuse, 0x1 ;  /* 0x000000c33a8e7211 */ /* 0x080fe400078008ff */
[----:B------:R-:W-:-:S02]  /*1540*/  LEA R82, P2, R56, R195, 0x1 ;  /* 0x000000c338527211 */ /* 0x000fc400078408ff */
[----:B------:R-:W-:Y:S01]  /*1550*/  LEA.HI.X.SX32 R105, R54, R35, 0x1, P1 ;  /* 0x0000002336697211 */ /* 0x000fe200008f0eff */
[----:B------:R-:W-:Y:S01]  /*1560*/  IMAD R54, R151, 0x2, R52 ;  /* 0x0000000297367824 */ /* 0x000fe200078e0234 */
[----:B------:R-:W-:Y:S02]  /*1570*/  LEA R122, P1, R60, R195, 0x1 ;  /* 0x000000c33c7a7211 */ /* 0x000fe400078208ff */
[----:B------:R-:W-:Y:S02]  /*1580*/  LEA.HI.X.SX32 R143, R58, R35, 0x1, P0 ;  /* 0x000000233a8f7211 */ /* 0x000fe400000f0eff */
[----:B------:R-:W-:Y:S02]  /*1590*/  LEA R250, P0, R32, R195, 0x1 ;  /* 0x000000c320fa7211 */ /* 0x000fe400078008ff */
[----:B------:R-:W-:Y:S02]  /*15a0*/  LEA.HI.X.SX32 R83, R56, R35, 0x1, P2 ;  /* 0x0000002338537211 */ /* 0x000fe400010f0eff */
[----:B------:R-:W-:-:S02]  /*15b0*/  LEA R102, P2, R62, R195, 0x1 ;  /* 0x000000c33e667211 */ /* 0x000fc400078408ff */
[----:B------:R-:W-:Y:S02]  /*15c0*/  LEA.HI.X.SX32 R123, R60, R35, 0x1, P1 ;  /* 0x000000233c7b7211 */ /* 0x000fe400008f0eff */
[----:B------:R-:W-:Y:S02]  /*15d0*/  LEA R248, P1, R34, R195, 0x1 ;  /* 0x000000c322f87211 */ /* 0x000fe400078208ff */
[-C--:B------:R-:W-:Y:S02]  /*15e0*/  LEA.HI.X.SX32 R251, R32, R35.reuse, 0x1, P0 ;  /* 0x0000002320fb7211 */ /* 0x080fe400000f0eff */
[----:B------:R-:W-:Y:S02]  /*15f0*/  LEA R32, R151, R54, 0x1 ;  /* 0x0000003697207211 */ /* 0x000fe400078e08ff */
[----:B------:R-:W-:Y:S01]  /*1600*/  LEA.HI.X.SX32 R103, R62, R35, 0x1, P2 ;  /* 0x000000233e677211 */ /* 0x000fe200010f0eff */
[----:B------:R0:W-:Y:S01]  /*1610*/  STL.64 [R1+0x130], R162 ;  /* 0x000130a201007387 */ /* 0x0001e20000100a00 */
[----:B------:R-:W-:-:S02]  /*1620*/  LEA R246, P2, R44, R195, 0x1 ;  /* 0x000000c32cf67211 */ /* 0x000fc400078408ff */
[----:B------:R-:W-:Y:S01]  /*1630*/  LEA.HI.X.SX32 R249, R34, R35, 0x1, P1 ;  /* 0x0000002322f97211 */ /* 0x000fe200008f0eff */
[----:B------:R0:W-:Y:S01]  /*1640*/  STL.64 [R1+0x128], R140 ;  /* 0x0001288c01007387 */ /* 0x0001e20000100a00 */
[----:B------:R-:W-:Y:S01]  /*1650*/  LEA R236, P1, R36, R195, 0x1 ;  /* 0x000000c324ec7211 */ /* 0x000fe200078208ff */
[C---:B------:R-:W-:Y:S01]  /*1660*/  IMAD R34, R151.reuse, 0x2, R32 ;  /* 0x0000000297227824 */ /* 0x040fe200078e0220 */
[----:B------:R-:W-:Y:S01]  /*1670*/  LEA.HI.X.SX32 R247, R44, R35, 0x1, P2 ;  /* 0x000000232cf77211 */ /* 0x000fe200010f0eff */
[----:B------:R0:W-:Y:S01]  /*1680*/  STL.64 [R1+0x120], R120 ;  /* 0x0001207801007387 */ /* 0x0001e20000100a00 */
[-C--:B------:R-:W-:Y:S02]  /*1690*/  LEA R244, P0, R46, R195.reuse, 0x1 ;  /* 0x000000c32ef47211 */ /* 0x080fe400078008ff */
[----:B------:R-:W-:Y:S01]  /*16a0*/  LEA R234, P2, R38, R195, 0x1 ;  /* 0x000000c326ea7211 */ /* 0x000fe200078408ff */
[----:B------:R0:W-:Y:S01]  /*16b0*/  STL.64 [R1+0x118], R100 ;  /* 0x0001186401007387 */ /* 0x0001e20000100a00 */
[----:B------:R-:W-:Y:S01]  /*16c0*/  LEA.HI.X.SX32 R237, R36, R35, 0x1, P1 ;  /* 0x0000002324ed7211 */ /* 0x000fe200008f0eff */
[----:B------:R-:W-:-:S02]  /*16d0*/  IMAD R36, R151, 0x2, R34 ;  /* 0x0000000297247824 */ /* 0x000fc400078e0222 */
[----:B------:R0:W-:Y:S01]  /*16e0*/  STL.64 [R1+0x110], R160 ;  /* 0x000110a001007387 */ /* 0x0001e20000100a00 */
[----:B------:R-:W-:-:S03]  /*16f0*/  LEA.HI.X.SX32 R245, R46, R35, 0x1, P0 ;  /* 0x000000232ef57211 */ /* 0x000fc600000f0eff */
[----:B------:R0:W-:Y:S01]  /*1700*/  STL.64 [R1+0x108], R138 ;  /* 0x0001088a01007387 */ /* 0x0001e20000100a00 */
[----:B------:R-:W-:-:S03]  /*1710*/  LEA.HI.X.SX32 R235, R38, R35, 0x1, P2 ;  /* 0x0000002326eb7211 */ /* 0x000fc600010f0eff */
[----:B------:R0:W-:Y:S01]  /*1720*/  STL.64 [R1+0x100], R118 ;  /* 0x0001007601007387 */ /* 0x0001e20000100a00 */
[C---:B------:R-:W-:Y:S01]  /*1730*/  LEA R232, P0, R40.reuse, R195, 0x1 ;  /* 0x000000c328e87211 */ /* 0x040fe200078008ff */
[----:B------:R-:W-:Y:S02]  /*1740*/  IMAD R38, R151, 0x2, R36 ;  /* 0x0000000297267824 */ /* 0x000fe400078e0224 */
[----:B------:R0:W-:Y:S04]  /*1750*/  STL.64 [R1+0xf0], R158 ;  /* 0x0000f09e01007387 */ /* 0x0001e80000100a00 */
[----:B------:R0:W-:Y:S01]  /*1760*/  STL.64 [R1+0xf8], R98 ;  /* 0x0000f86201007387 */ /* 0x0001e20000100a00 */
[----:B------:R-:W-:-:S03]  /*1770*/  LEA.HI.X.SX32 R233, R40, R35, 0x1, P0 ;  /* 0x0000002328e97211 */ /* 0x000fc600000f0eff */
[----:B------:R0:W-:Y:S01]  /*1780*/  STL.64 [R1+0xe8], R136 ;  /* 0x0000e88801007387 */ /* 0x0001e20000100a00 */
[----:B------:R-:W-:-:S03]  /*1790*/  LEA R230, P1, R42, R195, 0x1 ;  /* 0x000000c32ae67211 */ /* 0x000fc600078208ff */
[----:B------:R0:W-:Y:S01]  /*17a0*/  STL.64 [R1+0xe0], R116 ;  /* 0x0000e07401007387 */ /* 0x0001e20000100a00 */
[----:B------:R-:W-:-:S03]  /*17b0*/  IMAD R40, R151, 0x2, R38 ;  /* 0x0000000297287824 */ /* 0x000fc600078e0226 */
[----:B------:R0:W-:Y:S04]  /*17c0*/  STL.64 [R1+0xd8], R96 ;  /* 0x0000d86001007387 */ /* 0x0001e80000100a00 */
[----:B------:R0:W-:Y:S04]  /*17d0*/  STL.64 [R1+0xd0], R156 ;  /* 0x0000d09c01007387 */ /* 0x0001e80000100a00 */
[----:B------:R0:W-:Y:S01]  /*17e0*/  STL.64 [R1+0xc8], R134 ;  /* 0x0000c88601007387 */ /* 0x0001e20000100a00 */
[----:B------:R-:W-:-:S03]  /*17f0*/  LEA.HI.X.SX32 R231, R42, R35, 0x1, P1 ;  /* 0x000000232ae77211 */ /* 0x000fc600008f0eff */
[----:B------:R0:W-:Y:S01]  /*1800*/  STL.64 [R1+0xc0], R114 ;  /* 0x0000c07201007387 */ /* 0x0001e20000100a00 */
[----:B------:R-:W-:-:S03]  /*1810*/  LEA R42, R151, R40, 0x1 ;  /* 0x00000028972a7211 */ /* 0x000fc600078e08ff */
[----:B------:R0:W-:Y:S04]  /*1820*/  STL.64 [R1+0xb8], R94 ;  /* 0x0000b85e01007387 */ /* 0x0001e80000100a00 */
[----:B------:R0:W-:Y:S04]  /*1830*/  STL.64 [R1+0xb0], R154 ;  /* 0x0000b09a01007387 */ /* 0x0001e80000100a00 */
[----:B------:R0:W-:Y:S01]  /*1840*/  STL.64 [R1+0xa8], R132 ;  /* 0x0000a88401007387 */ /* 0x0001e20000100a00 */
[----:B------:R-:W-:-:S03]  /*1850*/  LEA R224, P0, R50, R195, 0x1 ;  /* 0x000000c332e07211 */ /* 0x000fc600078008ff */
[----:B------:R0:W-:Y:S04]  /*1860*/  STL.64 [R1+0xa0], R112 ;  /* 0x0000a07001007387 */ /* 0x0001e80000100a00 */
[----:B------:R0:W-:Y:S01]  /*1870*/  STL.64 [R1+0x90], R152 ;  /* 0x0000909801007387 */ /* 0x0001e20000100a00 */
[----:B------:R-:W-:-:S03]  /*1880*/  IMAD R44, R151, 0x2, R42 ;  /* 0x00000002972c7824 */ /* 0x000fc600078e022a */
[----:B------:R0:W-:Y:S01]  /*1890*/  STL.64 [R1+0x98], R92 ;  /* 0x0000985c01007387 */ /* 0x0001e20000100a00 */
[----:B------:R-:W-:-:S03]  /*18a0*/  LEA R228, P2, R48, R195, 0x1 ;  /* 0x000000c330e47211 */ /* 0x000fc600078408ff */
[----:B------:R0:W-:Y:S01]  /*18b0*/  STL.64 [R1+0x88], R130 ;  /* 0x0000888201007387 */ /* 0x0001e20000100a00 */
[----:B------:R-:W-:-:S03]  /*18c0*/  LEA R222, P1, R52, R195, 0x1 ;  /* 0x000000c334de7211 */ /* 0x000fc600078208ff */
[----:B------:R0:W-:Y:S01]  /*18d0*/  STL.64 [R1+0x80], R110 ;  /* 0x0000806e01007387 */ /* 0x0001e20000100a00 */
[----:B------:R-:W-:-:S03]  /*18e0*/  LEA.HI.X.SX32 R225, R50, R35, 0x1, P0 ;  /* 0x0000002332e17211 */ /* 0x000fc600000f0eff */
[----:B------:R0:W-:Y:S01]  /*18f0*/  STL.64 [R1+0x78], R90 ;  /* 0x0000785a01007387 */ /* 0x0001e20000100a00 */
[----:B------:R-:W-:-:S03]  /*1900*/  LEA R218, P0, R32, R195, 0x1 ;  /* 0x000000c320da7211 */ /* 0x000fc600078008ff */
[----:B------:R0:W-:Y:S01]  /*1910*/  STL.64 [R1+0x70], R148 ;  /* 0x0000709401007387 */ /* 0x0001e20000100a00 */
[----:B------:R-:W-:-:S03]  /*1920*/  IMAD R46, R151, 0x2, R44 ;  /* 0x00000002972e7824 */ /* 0x000fc600078e022c */
[----:B------:R0:W-:Y:S01]  /*1930*/  STL.64 [R1+0x68], R128 ;  /* 0x0000688001007387 */ /* 0x0001e20000100a00 */
[----:B------:R-:W-:-:S03]  /*1940*/  LEA.HI.X.SX32 R229, R48, R35, 0x1, P2 ;  /* 0x0000002330e57211 */ /* 0x000fc600010f0eff */
[----:B------:R0:W-:Y:S01]  /*1950*/  STL.64 [R1+0x60], R108 ;  /* 0x0000606c01007387 */ /* 0x0001e20000100a00 */
[----:B------:R-:W-:-:S03]  /*1960*/  LEA R220, P2, R54, R195, 0x1 ;  /* 0x000000c336dc7211 */ /* 0x000fc600078408ff */
[----:B------:R0:W-:Y:S01]  /*1970*/  STL.64 [R1+0x58], R88 ;  /* 0x0000585801007387 */ /* 0x0001e20000100a00 */
[----:B------:R-:W-:-:S03]  /*1980*/  LEA.HI.X.SX32 R223, R52, R35, 0x1, P1 ;  /* 0x0000002334df7211 */ /* 0x000fc600008f0eff */
[----:B------:R0:W-:Y:S01]  /*1990*/  STL.64 [R1+0x50], R146 ;  /* 0x0000509201007387 */ /* 0x0001e20000100a00 */
[----:B------:R-:W-:Y:S02]  /*19a0*/  LEA R216, P1, R34, R195, 0x1 ;  /* 0x000000c322d87211 */ /* 0x000fe400078208ff */
[----:B------:R-:W-:Y:S01]  /*19b0*/  LEA.HI.X.SX32 R219, R32, R35, 0x1, P0 ;  /* 0x0000002320db7211 */ /* 0x000fe200000f0eff */
[----:B------:R0:W-:Y:S01]  /*19c0*/  STL.64 [R1+0x48], R126 ;  /* 0x0000487e01007387 */ /* 0x0001e20000100a00 */
[----:B------:R-:W-:-:S03]  /*19d0*/  IMAD R32, R151, 0x2, R46 ;  /* 0x0000000297207824 */ /* 0x000fc600078e022e */
[----:B------:R0:W-:Y:S01]  /*19e0*/  STL.64 [R1+0x40], R106 ;  /* 0x0000406a01007387 */ /* 0x0001e20000100a00 */
[----:B------:R-:W-:-:S03]  /*19f0*/  LEA.HI.X.SX32 R221, R54, R35, 0x1, P2 ;  /* 0x0000002336dd7211 */ /* 0x000fc600010f0eff */
[----:B------:R0:W-:Y:S01]  /*1a00*/  STL.64 [R1+0x30], R144 ;  /* 0x0000309001007387 */ /* 0x0001e20000100a00 */
[----:B------:R-:W-:-:S03]  /*1a10*/  LEA R214, P2, R36, R195, 0x1 ;  /* 0x000000c324d67211 */ /* 0x000fc600078408ff */
[----:B------:R0:W-:Y:S01]  /*1a20*/  STL.64 [R1+0x38], R86 ;  /* 0x0000385601007387 */ /* 0x0001e20000100a00 */
[-C--:B------:R-:W-:Y:S01]  /*1a30*/  LEA.HI.X.SX32 R217, R34, R35.reuse, 0x1, P1 ;  /* 0x0000002322d97211 */ /* 0x080fe200008f0eff */
[----:B------:R-:W-:Y:S02]  /*1a40*/  IMAD R34, R151, 0x2, R32 ;  /* 0x0000000297227824 */ /* 0x000fe400078e0220 */
[----:B------:R0:W-:Y:S04]  /*1a50*/  STL.64 [R1+0x28], R124 ;  /* 0x0000287c01007387 */ /* 0x0001e80000100a00 */
[----:B------:R0:W-:Y:S01]  /*1a60*/  STL.64 [R1+0x20], R104 ;  /* 0x0000206801007387 */ /* 0x0001e20000100a00 */
[----:B------:R-:W-:-:S03]  /*1a70*/  LEA.HI.X.SX32 R215, R36, R35, 0x1, P2 ;  /* 0x0000002324d77211 */ /* 0x000fc600010f0eff */
[----:B------:R0:W-:Y:S01]  /*1a80*/  STL.64 [R1+0x18], R82 ;  /* 0x0000185201007387 */ /* 0x0001e20000100a00 */
[----:B------:R-:W-:-:S03]  /*1a90*/  LEA R208, P2, R42, R195, 0x1 ;  /* 0x000000c32ad07211 */ /* 0x000fc600078408ff */
[----:B------:R0:W-:Y:S01]  /*1aa0*/  STL.64 [R1+0x10], R142 ;  /* 0x0000108e01007387 */ /* 0x0001e20000100a00 */
[----:B------:R-:W-:-:S03]  /*1ab0*/  LEA R212, P0, R38, R195, 0x1 ;  /* 0x000000c326d47211 */ /* 0x000fc600078008ff */
[----:B------:R0:W-:Y:S01]  /*1ac0*/  STL.64 [R1+0x8], R122 ;  /* 0x0000087a01007387 */ /* 0x0001e20000100a00 */
[----:B------:R-:W-:-:S03]  /*1ad0*/  LEA R36, R151, R34, 0x1 ;  /* 0x0000002297247211 */ /* 0x000fc600078e08ff */
[----:B------:R0:W-:Y:S01]  /*1ae0*/  STL.64 [R1], R102 ;  /* 0x0000006601007387 */ /* 0x0001e20000100a00 */
[----:B------:R-:W-:Y:S02]  /*1af0*/  LEA.HI.X.SX32 R209, R42, R35, 0x1, P2 ;  /* 0x000000232ad17211 */ /* 0x000fe400010f0eff */
[----:B------:R-:W-:Y:S02]  /*1b00*/  LEA R210, P1, R40, R195, 0x1 ;  /* 0x000000c328d27211 */ /* 0x000fe400078208ff */
[----:B------:R-:W-:Y:S01]  /*1b10*/  LEA.HI.X.SX32 R213, R38, R35, 0x1, P0 ;  /* 0x0000002326d57211 */ /* 0x000fe200000f0eff */
[C---:B------:R-:W-:Y:S01]  /*1b20*/  IMAD R38, R151.reuse, 0x2, R36 ;  /* 0x0000000297267824 */ /* 0x040fe200078e0224 */
[----:B------:R-:W-:Y:S02]  /*1b30*/  LEA R202, P2, R32, R195, 0x1 ;  /* 0x000000c320ca7211 */ /* 0x000fe400078408ff */
[-C--:B------:R-:W-:Y:S02]  /*1b40*/  LEA.HI.X.SX32 R211, R40, R35.reuse, 0x1, P1 ;  /* 0x0000002328d37211 */ /* 0x080fe400008f0eff */
[----:B------:R-:W-:Y:S01]  /*1b50*/  LEA.HI.X.SX32 R203, R32, R35, 0x1, P2 ;  /* 0x0000002320cb7211 */ /* 0x000fe200010f0eff */
[----:B------:R-:W-:Y:S01]  /*1b60*/  IMAD R32, R151, 0x2, R38 ;  /* 0x0000000297207824 */ /* 0x000fe200078e0226 */
[----:B---3--:R-:W-:-:S02]  /*1b70*/  R2UR UR17, R47 ;  /* 0x000000002f1172ca */ /* 0x008fc400000e0000 */
[-C--:B------:R-:W-:Y:S02]  /*1b80*/  LEA R206, P0, R44, R195.reuse, 0x1 ;  /* 0x000000c32cce7211 */ /* 0x080fe400078008ff */
[----:B------:R-:W-:Y:S02]  /*1b90*/  LEA R204, P1, R46, R195, 0x1 ;  /* 0x000000c32ecc7211 */ /* 0x000fe400078208ff */
[----:B------:R-:W-:Y:S02]  /*1ba0*/  SHF.R.S32.HI R3, RZ, 0x6, R71 ;  /* 0x00000006ff037819 */ /* 0x000fe40000011447 */
[-C--:B------:R-:W-:Y:S02]  /*1bb0*/  LEA.HI.X.SX32 R207, R44, R35.reuse, 0x1, P0 ;  /* 0x000000232ccf7211 */ /* 0x080fe400000f0eff */
[----:B------:R-:W-:Y:S02]  /*1bc0*/  LEA.HI.X.SX32 R205, R46, R35, 0x1, P1 ;  /* 0x000000232ecd7211 */ /* 0x000fe400008f0eff */
[----:B------:R-:W-:-:S02]  /*1bd0*/  SHF.L.U32 R84, R84, 0x1, RZ ;  /* 0x0000000154547819 */ /* 0x000fc400000006ff */
[----:B------:R-:W-:Y:S02]  /*1be0*/  SGXT R3, R3, 0x1 ;  /* 0x000000010303781a */ /* 0x000fe40000000200 */
[-C--:B------:R-:W-:Y:S02]  /*1bf0*/  LEA R200, P0, R34, R195.reuse, 0x1 ;  /* 0x000000c322c87211 */ /* 0x080fe400078008ff */
[-C--:B------:R-:W-:Y:S02]  /*1c00*/  LEA R198, P1, R36, R195.reuse, 0x1 ;  /* 0x000000c324c67211 */ /* 0x080fe400078208ff */
[-C--:B------:R-:W-:Y:S02]  /*1c10*/  LEA R196, P2, R38, R195.reuse, 0x1 ;  /* 0x000000c326c47211 */ /* 0x080fe400078408ff */
[----:B------:R-:W-:Y:S02]  /*1c20*/  LEA R194, P3, R32, R195, 0x1 ;  /* 0x000000c320c27211 */ /* 0x000fe400078608ff */
[----:B------:R-:W-:-:S02]  /*1c30*/  LEA.HI.X.SX32 R201, R34, R35, 0x1, P0 ;  /* 0x0000002322c97211 */ /* 0x000fc400000f0eff */
[-C--:B------:R-:W-:Y:S02]  /*1c40*/  LEA.HI.X.SX32 R199, R36, R35.reuse, 0x1, P1 ;  /* 0x0000002324c77211 */ /* 0x080fe400008f0eff */
[-C--:B------:R-:W-:Y:S02]  /*1c50*/  LEA.HI.X.SX32 R197, R38, R35.reuse, 0x1, P2 ;  /* 0x0000002326c57211 */ /* 0x080fe400010f0eff */
[----:B------:R-:W-:Y:S02]  /*1c60*/  LEA.HI.X.SX32 R195, R32, R35, 0x1, P3 ;  /* 0x0000002320c37211 */ /* 0x000fe400018f0eff */
[----:B------:R-:W-:Y:S01]  /*1c70*/  LOP3.LUT R3, R84, 0x90, R3, 0x78, !PT ;  /* 0x0000009054037812 */ /* 0x000fe200078e7803 */
[----:B0-----:R-:W-:Y:S06]  /*1c80*/  BRA.U UP0, `(.L_x_5) ;  /* 0x0000000100187547 */ /* 0x001fec000b800000 */
[----:B------:R-:W-:Y:S01]  /*1c90*/  ELECT P0, URZ, PT ;  /* 0x0000000000ff782f */ /* 0x000fe20003800000 */
[----:B------:R-:W-:Y:S01]  /*1ca0*/  IMAD.MOV.U32 R32, RZ, RZ, 0x1 ;  /* 0x00000001ff207424 */ /* 0x000fe200078e00ff */
[----:B------:R-:W-:Y:S01]  /*1cb0*/  UMOV UR4, 0x40 ;  /* 0x0000004000047882 */ /* 0x000fe20000000000 */
[----:B------:R-:W-:Y:S01]  /*1cc0*/  UVIRTCOUNT.DEALLOC.SMPOOL 0x80 ;  /* 0x000000800000784c */ /* 0x000fe20000000000 */
[----:B------:R-:W-:-:S09]  /*1cd0*/  ULEA UR4, UR6, UR4, 0x18 ;  /* 0x0000000406047291 */ /* 0x000fd2000f8ec0ff */
[----:B------:R0:W-:Y:S03]  /*1ce0*/  @P0 STS.U8 [UR4], R32 ;  /* 0x00000020ff000988 */ /* 0x0001e60008000004 */
.L_x_5:
[----:B------:R-:W-:Y:S01]  /*1cf0*/  USHF.L.U32 UR4, UR14, 0x15, URZ ;  /* 0x000000150e047899 */ /* 0x000fe200080006ff */
[C---:B------:R-:W-:Y:S01]  /*1d00*/  LOP3.LUT R72, R3.reuse, 0x20, RZ, 0x3c, !PT ;  /* 0x0000002003487812 */ /* 0x040fe200078e3cff */
[----:B-----5:R-:W-:Y:S01]  /*1d10*/  STS.U16 [R3+UR16+0xc000], R0 ;  /* 0x00c0000003007988 */ /* 0x020fe20008000410 */
[C---:B------:R-:W-:Y:S01]  /*1d20*/  LOP3.LUT R252, R3.reuse, 0x40, RZ, 0x3c, !PT ;  /* 0x0000004003fc7812 */ /* 0x040fe200078e3cff */
[----:B------:R-:W-:Y:S01]  /*1d30*/  ULOP3.LUT UR4, UR4, 0x600000, URZ, 0xc0, !UPT ;  /* 0x0060000004047892 */ /* 0x000fe2000f8ec0ff */
[----:B------:R-:W-:Y:S01]  /*1d40*/  LOP3.LUT R35, R3, 0x60, RZ, 0x3c, !PT ;  /* 0x0000006003237812 */ /* 0x000fe200078e3cff */
[----:B------:R-:W-:Y:S01]  /*1d50*/  STS.U16 [R3+UR16+0xc400], R2 ;  /* 0x00c4000203007988 */ /* 0x000fe20008000410 */
[----:B------:R-:W-:Y:S01]  /*1d60*/  LOP3.LUT P0, RZ, R71, 0x7f, RZ, 0xc0, !PT ;  /* 0x0000007f47ff7812 */ /* 0x000fe2000780c0ff */
[----:B------:R-:W-:Y:S01]  /*1d70*/  UIADD3 UR18, UPT, UPT, UR17, UR4, URZ ;  /* 0x0000000411127290 */ /* 0x000fe2000fffe0ff */
[----:B------:R-:W-:Y:S01]  /*1d80*/  PRMT R34, RZ, 0x7610, R34 ;  /* 0x00007610ff227816 */ /* 0x000fe20000000022 */
[----:B------:R1:W-:Y:S01]  /*1d90*/  STS.U16 [R3+UR16+0xc800], R10 ;  /* 0x00c8000a03007988 */ /* 0x0003e20008000410 */
[----:B------:R-:W-:Y:S01]  /*1da0*/  UMOV UR6, 0x1 ;  /* 0x0000000100067882 */ /* 0x000fe20000000000 */
[----:B------:R-:W-:Y:S01]  /*1db0*/  UIADD3 UR19, UPT, UPT, UR16, 0xe000, URZ ;  /* 0x0000e00010137890 */ /* 0x000fe2000fffe0ff */
[----:B------:R-:W-:Y:S01]  /*1dc0*/  PRMT R40, RZ, 0x7610, R40 ;  /* 0x00007610ff287816 */ /* 0x000fe20000000028 */
[----:B------:R2:W-:Y:S01]  /*1dd0*/  STS.U16 [R3+UR16+0xcc00], R14 ;  /* 0x00cc000e03007988 */ /* 0x0005e20008000410 */
[----:B------:R-:W-:Y:S01]  /*1de0*/  UIADD3 UR66, UPT, UPT, UR22, 0x40, URZ ;  /* 0x0000004016427890 */ /* 0x000fe2000fffe0ff */
[----:B------:R-:W-:Y:S01]  /*1df0*/  PRMT R44, RZ, 0x7610, R44 ;  /* 0x00007610ff2c7816 */ /* 0x000fe2000000002c */
[----:B------:R-:W3:Y:S01]  /*1e00*/  LDCU.64 UR8, c[0x0][0x3d0] ;  /* 0x00007a00ff0877ac */ /* 0x000ee20008000a00 */
[----:B------:R4:W-:Y:S01]  /*1e10*/  STS.U16 [R3+UR16+0xd000], R18 ;  /* 0x00d0001203007988 */ /* 0x0009e20008000410 */
[----:B------:R-:W-:Y:S01]  /*1e20*/  PRMT R48, RZ, 0x7610, R48 ;  /* 0x00007610ff307816 */ /* 0x000fe20000000030 */
[----:B------:R-:W0:Y:S01]  /*1e30*/  LDC R227, c[0x0][0x3d8] ;  /* 0x0000f600ffe37b82 */ /* 0x000e220000000800 */
[----:B------:R-:W-:Y:S01]  /*1e40*/  VOTEU.ALL UP1, P0 ;  /* 0x0000000000ff7886 */ /* 0x000fe20000020000 */
[----:B------:R1:W-:Y:S01]  /*1e50*/  STS.U16 [R3+UR16+0xd400], R22 ;  /* 0x00d4001603007988 */ /* 0x0003e20008000410 */
[----:B------:R-:W-:Y:S01]  /*1e60*/  VOTEU.ALL UP2, P0 ;  /* 0x0000000000ff7886 */ /* 0x000fe20000040000 */
[----:B------:R-:W-:Y:S01]  /*1e70*/  ISETP.LT.AND P1, PT, RZ, UR66, PT ;  /* 0x00000042ff007c0c */ /* 0x000fe2000bf21270 */
[----:B------:R-:W0:Y:S01]  /*1e80*/  LDCU UR15, c[0x0][0x3a8] ;  /* 0x00007500ff0f77ac */ /* 0x000e220008000800 */
[----:B------:R2:W-:Y:S01]  /*1e90*/  STS.U16 [R3+UR16+0xd800], R26 ;  /* 0x00d8001a03007988 */ /* 0x0005e20008000410 */
[----:B------:R-:W-:-:S04]  /*1ea0*/  @!UP1 UIADD3 UR4, UPT, UPT, -UR6, 0x100000, URZ ;  /* 0x0010000006049890 */ /* 0x000fc8000fffe1ff */
[----:B------:R-:W-:Y:S02]  /*1eb0*/  @!UP1 USHF.L.U32 UR5, UR4, 0xb, URZ ;  /* 0x0000000b04059899 */ /* 0x000fe400080006ff */
[----:B------:R-:W-:Y:S01]  /*1ec0*/  @!UP1 USHF.L.U32 UR4, UR4, 0x1, URZ ;  /* 0x0000000104049899 */ /* 0x000fe200080006ff */
[----:B-1----:R-:W-:Y:S01]  /*1ed0*/  PRMT R10, RZ, 0x7610, R10 ;  /* 0x00007610ff0a7816 */ /* 0x002fe2000000000a */
[----:B------:R1:W-:Y:S01]  /*1ee0*/  STS.U16 [R3+UR16+0xdc00], R30 ;  /* 0x00dc001e03007988 */ /* 0x0003e20008000410 */
[----:B--2---:R-:W-:Y:S02]  /*1ef0*/  PRMT R14, RZ, 0x7610, R14 ;  /* 0x00007610ff0e7816 */ /* 0x004fe4000000000e */
[----:B----4-:R-:W-:Y:S01]  /*1f00*/  PRMT R18, RZ, 0x7610, R18 ;  /* 0x00007610ff127816 */ /* 0x010fe20000000012 */
[----:B------:R2:W-:Y:S01]  /*1f10*/  STS.U16 [R72+UR16+0xc100], R4 ;  /* 0x00c1000448007988 */ /* 0x0005e20008000410 */
[----:B------:R-:W-:Y:S02]  /*1f20*/  PRMT R22, RZ, 0x7610, R22 ;  /* 0x00007610ff167816 */ /* 0x000fe40000000016 */
[----:B------:R-:W-:Y:S01]  /*1f30*/  PRMT R26, RZ, 0x7610, R26 ;  /* 0x00007610ff1a7816 */ /* 0x000fe2000000001a */
[----:B------:R-:W-:Y:S01]  /*1f40*/  STS.U16 [R72+UR16+0xc500], R7 ;  /* 0x00c5000748007988 */ /* 0x000fe20008000410 */
[----:B------:R-:W-:-:S02]  /*1f50*/  PRMT R52, RZ, 0x7610, R52 ;  /* 0x00007610ff347816 */ /* 0x000fc40000000034 */
[----:B-1----:R-:W-:Y:S01]  /*1f60*/  PRMT R30, RZ, 0x7610, R30 ;  /* 0x00007610ff1e7816 */ /* 0x002fe2000000001e */
[----:B------:R1:W-:Y:S01]  /*1f70*/  STS.U16 [R72+UR16+0xc900], R11 ;  /* 0x00c9000b48007988 */ /* 0x0003e20008000410 */
[----:B------:R-:W-:Y:S02]  /*1f80*/  PRMT R56, RZ, 0x7610, R56 ;  /* 0x00007610ff387816 */ /* 0x000fe40000000038 */
[----:B--2---:R-:W-:Y:S01]  /*1f90*/  PRMT R4, RZ, 0x7610, R4 ;  /* 0x00007610ff047816 */ /* 0x004fe20000000004 */
[----:B------:R2:W-:Y:S01]  /*1fa0*/  STS.U16 [R72+UR16+0xcd00], R15 ;  /* 0x00cd000f48007988 */ /* 0x0005e20008000410 */
[----:B------:R-:W-:Y:S02]  /*1fb0*/  PRMT R60, RZ, 0x7610, R60 ;  /* 0x00007610ff3c7816 */ /* 0x000fe4000000003c */
[----:B------:R-:W-:Y:S01]  /*1fc0*/  PRMT R64, RZ, 0x7610, R64 ;  /* 0x00007610ff407816 */ /* 0x000fe20000000040 */
[----:B------:R4:W-:Y:S01]  /*1fd0*/  STS.U16 [R72+UR16+0xd100], R19 ;  /* 0x00d1001348007988 */ /* 0x0009e20008000410 */
[----:B------:R-:W-:-:S02]  /*1fe0*/  PRMT R68, RZ, 0x7610, R68 ;  /* 0x00007610ff447816 */ /* 0x000fc40000000044 */
[----:B-1----:R-:W-:Y:S01]  /*1ff0*/  PRMT R11, RZ, 0x7610, R11 ;  /* 0x00007610ff0b7816 */ /* 0x002fe2000000000b */
[----:B------:R1:W-:Y:S01]  /*2000*/  STS.U16 [R72+UR16+0xd500], R23 ;  /* 0x00d5001748007988 */ /* 0x0003e20008000410 */
[----:B------:R-:W-:Y:S02]  /*2010*/  PRMT R36, RZ, 0x7610, R36 ;  /* 0x00007610ff247816 */ /* 0x000fe40000000024 */
[----:B--2---:R-:W-:Y:S01]  /*2020*/  PRMT R15, RZ, 0x7610, R15 ;  /* 0x00007610ff0f7816 */ /* 0x004fe2000000000f */
[----:B------:R2:W-:Y:S01]  /*2030*/  STS.U16 [R72+UR16+0xd900], R27 ;  /* 0x00d9001b48007988 */ /* 0x0005e20008000410 */
[----:B------:R-:W-:Y:S02]  /*2040*/  PRMT R39, RZ, 0x7610, R39 ;  /* 0x00007610ff277816 */ /* 0x000fe40000000027 */
[----:B----4-:R-:W-:Y:S01]  /*2050*/  PRMT R19, RZ, 0x7610, R19 ;  /* 0x00007610ff137816 */ /* 0x010fe20000000013 */
[----:B------:R4:W-:Y:S01]  /*2060*/  STS.U16 [R72+UR16+0xdd00], R31 ;  /* 0x00dd001f48007988 */ /* 0x0009e20008000410 */
[----:B------:R-:W-:-:S02]  /*2070*/  PRMT R47, RZ, 0x7610, R47 ;  /* 0x00007610ff2f7816 */ /* 0x000fc4000000002f */
[----:B-1----:R-:W-:Y:S01]  /*2080*/  PRMT R23, RZ, 0x7610, R23 ;  /* 0x00007610ff177816 */ /* 0x002fe20000000017 */
[----:B------:R-:W-:Y:S01]  /*2090*/  STS.U16 [R252+UR16+0xc200], R5 ;  /* 0x00c20005fc007988 */ /* 0x000fe20008000410 */
[----:B------:R-:W-:Y:S02]  /*20a0*/  PRMT R51, RZ, 0x7610, R51 ;  /* 0x00007610ff337816 */ /* 0x000fe40000000033 */
[----:B--2---:R-:W-:Y:S01]  /*20b0*/  PRMT R27, RZ, 0x7610, R27 ;  /* 0x00007610ff1b7816 */ /* 0x004fe2000000001b */
[----:B------:R1:W-:Y:S01]  /*20c0*/  STS.U16 [R252+UR16+0xc600], R9 ;  /* 0x00c60009fc007988 */ /* 0x0003e20008000410 */
[----:B------:R-:W-:Y:S02]  /*20d0*/  PRMT R55, RZ, 0x7610, R55 ;  /* 0x00007610ff377816 */ /* 0x000fe40000000037 */
[----:B----4-:R-:W-:Y:S01]  /*20e0*/  PRMT R31, RZ, 0x7610, R31 ;  /* 0x00007610ff1f7816 */ /* 0x010fe2000000001f */
[----:B------:R2:W-:Y:S01]  /*20f0*/  STS.U16 [R252+UR16+0xca00], R13 ;  /* 0x00ca000dfc007988 */ /* 0x0005e20008000410 */
[----:B------:R-:W-:-:S02]  /*2100*/  PRMT R59, RZ, 0x7610, R59 ;  /* 0x00007610ff3b7816 */ /* 0x000fc4000000003b */
[----:B------:R-:W-:Y:S01]  /*2110*/  PRMT R63, RZ, 0x7610, R63 ;  /* 0x00007610ff3f7816 */ /* 0x000fe2000000003f */
[----:B------:R4:W-:Y:S01]  /*2120*/  STS.U16 [R252+UR16+0xce00], R17 ;  /* 0x00ce0011fc007988 */ /* 0x0009e20008000410 */
[----:B------:R-:W-:Y:S02]  /*2130*/  PRMT R67, RZ, 0x7610, R67 ;  /* 0x00007610ff437816 */ /* 0x000fe40000000043 */
[----:B------:R-:W-:Y:S01]  /*2140*/  PRMT R69, RZ, 0x7610, R69 ;  /* 0x00007610ff457816 */ /* 0x000fe20000000045 */
[----:B------:R0:W-:Y:S01]  /*2150*/  STS.U16 [R252+UR16+0xd200], R21 ;  /* 0x00d20015fc007988 */ /* 0x0001e20008000410 */
[----:B-1----:R-:W-:Y:S02]  /*2160*/  PRMT R9, RZ, 0x7610, R9 ;  /* 0x00007610ff097816 */ /* 0x002fe40000000009 */
[----:B--2---:R-:W-:Y:S01]  /*2170*/  PRMT R13, RZ, 0x7610, R13 ;  /* 0x00007610ff0d7816 */ /* 0x004fe2000000000d */
[----:B------:R1:W-:Y:S01]  /*2180*/  STS.U16 [R252+UR16+0xd600], R25 ;  /* 0x00d60019fc007988 */ /* 0x0003e20008000410 */
[----:B------:R-:W-:-:S02]  /*2190*/  PRMT R37, RZ, 0x7610, R37 ;  /* 0x00007610ff257816 */ /* 0x000fc40000000025 */
[----:B----4-:R-:W-:Y:S01]  /*21a0*/  PRMT R17, RZ, 0x7610, R17 ;  /* 0x00007610ff117816 */ /* 0x010fe20000000011 */
[----:B------:R2:W-:Y:S01]  /*21b0*/  STS.U16 [R252+UR16+0xda00], R29 ;  /* 0x00da001dfc007988 */ /* 0x0005e20008000410 */
[----:B------:R-:W-:Y:S02]  /*21c0*/  PRMT R41, RZ, 0x7610, R41 ;  /* 0x00007610ff297816 */ /* 0x000fe40000000029 */
[----:B0-----:R-:W-:Y:S01]  /*21d0*/  PRMT R21, RZ, 0x7610, R21 ;  /* 0x00007610ff157816 */ /* 0x001fe20000000015 */
[----:B------:R0:W-:Y:S01]  /*21e0*/  STS.U16 [R252+UR16+0xde00], R33 ;  /* 0x00de0021fc007988 */ /* 0x0001e20008000410 */
[----:B------:R-:W-:Y:S02]  /*21f0*/  PRMT R45, RZ, 0x7610, R45 ;  /* 0x00007610ff2d7816 */ /* 0x000fe4000000002d */
[----:B-1----:R-:W-:Y:S01]  /*2200*/  PRMT R25, RZ, 0x7610, R25 ;  /* 0x00007610ff197816 */ /* 0x002fe20000000019 */
[----:B------:R1:W-:Y:S01]  /*2210*/  STS.U16 [R35+UR16+0xc300], R6 ;  /* 0x00c3000623007988 */ /* 0x0003e20008000410 */
[----:B------:R-:W-:-:S02]  /*2220*/  PRMT R49, RZ, 0x7610, R49 ;  /* 0x00007610ff317816 */ /* 0x000fc40000000031 */
[----:B--2---:R-:W-:Y:S01]  /*2230*/  PRMT R29, RZ, 0x7610, R29 ;  /* 0x00007610ff1d7816 */ /* 0x004fe2000000001d */
        /* <DEDUP_REMOVED lines=8> */
[----:B------:R-:W-:Y:S01]  /*22c0*/  PRMT R65, RZ, 0x7610, R65 ;  /* 0x00007610ff417816 */ /* 0x000fe20000000041 */
[----:B------:R4:W-:Y:S01]  /*22d0*/  STS.U16 [R35+UR16+0xd300], R20 ;  /* 0x00d3001423007988 */ /* 0x0009e20008000410 */
[----:B--2---:R-:W-:Y:S02]  /*22e0*/  PRMT R8, RZ, 0x7610, R8 ;  /* 0x00007610ff087816 */ /* 0x004fe40000000008 */
[----:B0-----:R-:W-:Y:S01]  /*22f0*/  PRMT R12, RZ, 0x7610, R12 ;  /* 0x00007610ff0c7816 */ /* 0x001fe2000000000c */
[----:B------:R0:W-:Y:S01]  /*2300*/  STS.U16 [R35+UR16+0xd700], R24 ;  /* 0x00d7001823007988 */ /* 0x0001e20008000410 */
[----:B------:R-:W-:Y:S02]  /*2310*/  PRMT R32, RZ, 0x7610, R32 ;  /* 0x00007610ff207816 */ /* 0x000fe40000000020 */
[----:B-1----:R-:W-:Y:S01]  /*2320*/  PRMT R16, RZ, 0x7610, R16 ;  /* 0x00007610ff107816 */ /* 0x002fe20000000010 */
[----:B------:R1:W-:Y:S01]  /*2330*/  STS.U16 [R35+UR16+0xdb00], R28 ;  /* 0x00db001c23007988 */ /* 0x0003e20008000410 */
[----:B------:R-:W-:-:S02]  /*2340*/  PRMT R38, RZ, 0x7610, R38 ;  /* 0x00007610ff267816 */ /* 0x000fc40000000026 */
[----:B----4-:R-:W-:Y:S01]  /*2350*/  PRMT R20, RZ, 0x7610, R20 ;  /* 0x00007610ff147816 */ /* 0x010fe20000000014 */
[----:B------:R2:W-:Y:S01]  /*2360*/  STS.U16 [R35+UR16+0xdf00], R43 ;  /* 0x00df002b23007988 */ /* 0x0005e20008000410 */
[----:B------:R-:W-:Y:S02]  /*2370*/  PRMT R42, RZ, 0x7610, R42 ;  /* 0x00007610ff2a7816 */ /* 0x000fe4000000002a */
[----:B0-----:R-:W-:Y:S01]  /*2380*/  PRMT R24, RZ, 0x7610, R24 ;  /* 0x00007610ff187816 */ /* 0x001fe20000000018 */
[----:B------:R-:W-:Y:S01]  /*2390*/  STTM.16dp32bit_t0_t15.x32 tmem[UR18], RZ ;  /* 0x000000ff000079ed */ /* 0x000fe20008a80012 */
[----:B------:R-:W-:Y:S01]  /*23a0*/  STTM.16dp32bit_t16_t31.x32 tmem[UR18+0x20], RZ ;  /* 0x000020ff000079ed */ /* 0x000fe20008aa0012 */
[----:B------:R-:W0:Y:S02]  /*23b0*/  FENCE.VIEW.ASYNC.T ;  /* 0x00000000000073c6 */ /* 0x000e240000000200 */
[----:B0-----:R-:W-:Y:S01]  /*23c0*/  BAR.SYNC.DEFER_BLOCKING 0x0 ;  /* 0x0000000000007b1d */ /* 0x001fe20000010000 */
[----:B-1----:R-:W-:-:S02]  /*23d0*/  PRMT R28, RZ, 0x7610, R28 ;  /* 0x00007610ff1c7816 */ /* 0x002fc4000000001c */
[----:B------:R-:W-:Y:S02]  /*23e0*/  PRMT R46, RZ, 0x7610, R46 ;  /* 0x00007610ff2e7816 */ /* 0x000fe4000000002e */
[----:B--2---:R-:W-:Y:S02]  /*23f0*/  PRMT R43, RZ, 0x7610, R43 ;  /* 0x00007610ff2b7816 */ /* 0x004fe4000000002b */
[----:B------:R-:W-:Y:S02]  /*2400*/  PRMT R50, RZ, 0x7610, R50 ;  /* 0x00007610ff327816 */ /* 0x000fe40000000032 */
[----:B------:R-:W-:Y:S02]  /*2410*/  PRMT R54, RZ, 0x7610, R54 ;  /* 0x00007610ff367816 */ /* 0x000fe40000000036 */
[----:B------:R-:W-:Y:S02]  /*2420*/  PRMT R58, RZ, 0x7610, R58 ;  /* 0x00007610ff3a7816 */ /* 0x000fe4000000003a */
[----:B------:R-:W-:-:S02]  /*2430*/  PRMT R62, RZ, 0x7610, R62 ;  /* 0x00007610ff3e7816 */ /* 0x000fc4000000003e */
[----:B------:R-:W-:Y:S01]  /*2440*/  PRMT R66, RZ, 0x7610, R66 ;  /* 0x00007610ff427816 */ /* 0x000fe20000000042 */
[----:B------:R-:W0:Y:S02]  /*2450*/  FENCE.VIEW.ASYNC.S ;  /* 0x00000000000073c6 */ /* 0x000e240000000000 */
[----:B0-----:R0:W1:Y:S02]  /*2460*/  @!UP2 SYNCS.EXCH.64 URZ, [UR19], UR4 ;  /* 0x0000000413ffa5b2 */ /* 0x0010640008000100 */
[----:B-1----:R-:W-:Y:S06]  /*2470*/  BAR.SYNC.DEFER_BLOCKING 0x0 ;  /* 0x0000000000007b1d */ /* 0x002fec0000010000 */
[----:B------:R-:W2:Y:S04]  /*2480*/  @P1 LDG.E.U16 R4, desc[UR28][R162.64] ;  /* 0x0000001ca2041981 */ /* 0x000ea8000c1e1500 */
[----:B------:R-:W4:Y:S04]  /*2490*/  @P1 LDG.E.U16 R10, desc[UR28][R160.64] ;  /* 0x0000001ca00a1981 */ /* 0x000f28000c1e1500 */
        /* <DEDUP_REMOVED lines=46> */
[----:B------:R-:W4:Y:S01]  /*2780*/  @P1 LDG.E.U16 R12, desc[UR28][R98.64] ;  /* 0x0000001c620c1981 */ /* 0x000f22000c1e1500 */
[----:B------:R-:W-:-:S03]  /*2790*/  PRMT R70, RZ, 0x7610, R70 ;  /* 0x00007610ff467816 */ /* 0x000fc60000000046 */
        /* <DEDUP_REMOVED lines=15> */
[----:B------:R-:W-:Y:S01]  /*2890*/  LOP3.LUT R2, R71, 0x10, RZ, 0xc0, !PT ;  /* 0x0000001047027812 */ /* 0x000fe200078ec0ff */
[----:B0-----:R-:W-:-:S04]  /*28a0*/  @!UP1 UIADD3 UR4, UPT, UPT, -UR6, 0x100000, URZ ;  /* 0x0010000006049890 */ /* 0x001fc8000fffe1ff */
[----:B------:R-:W-:Y:S02]  /*28b0*/  @!UP1 USHF.L.U32 UR5, UR4, 0xb, URZ ;  /* 0x0000000b04059899 */ /* 0x000fe400080006ff */
[----:B------:R-:W-:Y:S01]  /*28c0*/  @!UP1 USHF.L.U32 UR4, UR4, 0x1, URZ ;  /* 0x0000000104049899 */ /* 0x000fe200080006ff */
[C---:B------:R-:W-:Y:S02]  /*28d0*/  LOP3.LUT R0, R71.reuse, 0xf, RZ, 0xc0, !PT ;  /* 0x0000000f47007812 */ /* 0x040fe400078ec0ff */
[----:B------:R-:W-:Y:S01]  /*28e0*/  LOP3.LUT R5, R71, 0x60, RZ, 0xc0, !PT ;  /* 0x0000006047057812 */ /* 0x000fe200078ec0ff */
[----:B------:R-:W-:Y:S01]  /*28f0*/  IMAD.SHL.U32 R2, R2, 0x4, RZ ;  /* 0x0000000402027824 */ /* 0x000fe200078e00ff */
[----:B------:R-:W-:Y:S02]  /*2900*/  VOTEU.ALL UP2, P0 ;  /* 0x0000000000ff7886 */ /* 0x000fe40000040000 */
[----:B------:R-:W-:Y:S01]  /*2910*/  LEA.HI R0, R5, R0, RZ, 0x1f ;  /* 0x0000000005007211 */ /* 0x000fe200078ff8ff */
[----:B------:R-:W-:-:S03]  /*2920*/  VIADD R7, R2, 0x3 ;  /* 0x0000000302077836 */ /* 0x000fc60000000000 */
[----:B------:R-:W-:Y:S01]  /*2930*/  IADD3 R0, PT, PT, R0, UR22, RZ ;  /* 0x0000001600007c10 */ /* 0x000fe2000fffe0ff */
[----:B------:R0:W1:Y:S03]  /*2940*/  @!UP2 SYNCS.EXCH.64 URZ, [UR16+0xe008], UR4 ;  /* 0x00e0080410ffa5b2 */ /* 0x0000660008000100 */
[----:B------:R-:W-:Y:S01]  /*2950*/  ISETP.GE.AND P6, PT, R0, R7, PT ;  /* 0x000000070000720c */ /* 0x000fe20003fc6270 */
[----:B---3--:R-:W-:-:S04]  /*2960*/  UIMAD UR8, UR7, UR8, URZ ;  /* 0x00000008070872a4 */ /* 0x008fc8000f8e02ff */
[----:B------:R-:W-:Y:S01]  /*2970*/  USHF.L.U32 UR10, UR8, 0x1, URZ ;  /* 0x00000001080a7899 */ /* 0x000fe200080006ff */
[----:B--2---:R-:W-:Y:S04]  /*2980*/  STS.U16 [R3+UR16], R4 ;  /* 0x0000000403007988 */ /* 0x004fe80008000410 */
[----:B----4-:R-:W-:Y:S04]  /*2990*/  STS.U16 [R3+UR16+0x400], R10 ;  /* 0x0004000a03007988 */ /* 0x010fe80008000410 */
[----:B------:R-:W-:Y:S04]  /*29a0*/  STS.U16 [R3+UR16+0x800], R14 ;  /* 0x0008000e03007988 */ /* 0x000fe80008000410 */
        /* <DEDUP_REMOVED lines=13> */
[----:B------:R2:W-:Y:S04]  /*2a80*/  STS.U16 [R72+UR16+0x100], R6 ;  /* 0x0001000648007988 */ /* 0x0005e80008000410 */
[----:B------:R-:W-:Y:S01]  /*2a90*/  STS.U16 [R72+UR16+0x500], R11 ;  /* 0x0005000b48007988 */ /* 0x000fe20008000410 */
[----:B--2---:R-:W2:Y:S03]  /*2aa0*/  LDC.64 R6, c[0x0][0x390] ;  /* 0x0000e400ff067b82 */ /* 0x004ea60000000a00 */
[----:B------:R-:W-:Y:S04]  /*2ab0*/  STS.U16 [R72+UR16+0x900], R15 ;  /* 0x0009000f48007988 */ /* 0x000fe80008000410 */
[----:B------:R-:W-:Y:S04]  /*2ac0*/  STS.U16 [R72+UR16+0xd00], R19 ;  /* 0x000d001348007988 */ /* 0x000fe80008000410 */
[----:B------:R-:W-:Y:S01]  /*2ad0*/  STS.U16 [R72+UR16+0x1100], R23 ;  /* 0x0011001748007988 */ /* 0x000fe20008000410 */
[----:B------:R-:W-:-:S03]  /*2ae0*/  LOP3.LUT R4, R71, 0x7f, RZ, 0xc0, !PT ;  /* 0x0000007f47047812 */ /* 0x000fc600078ec0ff */
[----:B------:R-:W-:Y:S04]  /*2af0*/  STS.U16 [R72+UR16+0x1500], R27 ;  /* 0x0015001b48007988 */ /* 0x000fe80008000410 */
[----:B------:R-:W-:Y:S04]  /*2b00*/  STS.U16 [R72+UR16+0x1900], R31 ;  /* 0x0019001f48007988 */ /* 0x000fe80008000410 */
[----:B------:R-:W-:Y:S04]  /*2b10*/  STS.U16 [R72+UR16+0x1d00], R36 ;  /* 0x001d002448007988 */ /* 0x000fe80008000410 */
[----:B------:R-:W-:Y:S04]  /*2b20*/  STS.U16 [R72+UR16+0x2100], R39 ;  /* 0x0021002748007988 */ /* 0x000fe80008000410 */
[----:B------:R-:W-:Y:S01]  /*2b30*/  STS.U16 [R72+UR16+0x2500], R43 ;  /* 0x0025002b48007988 */ /* 0x000fe20008000410 */
[----:B------:R-:W-:-:S03]  /*2b40*/  IMAD R4, R4, UR9, RZ ;  /* 0x0000000904047c24 */ /* 0x000fc6000f8e02ff */
[----:B------:R-:W-:Y:S04]  /*2b50*/  STS.U16 [R72+UR16+0x2900], R47 ;  /* 0x0029002f48007988 */ /* 0x000fe80008000410 */
[----:B------:R-:W-:Y:S04]  /*2b60*/  STS.U16 [R72+UR16+0x2d00], R51 ;  /* 0x002d003348007988 */ /* 0x000fe80008000410 */
[----:B------:R-:W-:Y:S04]  /*2b70*/  STS.U16 [R72+UR16+0x3100], R55 ;  /* 0x0031003748007988 */ /* 0x000fe80008000410 */
[----:B------:R-:W-:Y:S04]  /*2b80*/  STS.U16 [R72+UR16+0x3500], R59 ;  /* 0x0035003b48007988 */ /* 0x000fe80008000410 */
[----:B------:R-:W-:Y:S04]  /*2b90*/  STS.U16 [R72+UR16+0x3900], R63 ;  /* 0x0039003f48007988 */ /* 0x000fe80008000410 */
[----:B------:R-:W-:Y:S04]  /*2ba0*/  STS.U16 [R72+UR16+0x3d00], R67 ;  /* 0x003d004348007988 */ /* 0x000fe80008000410 */
[----:B------:R3:W-:Y:S01]  /*2bb0*/  STS.U16 [R252+UR16+0x3e00], R69 ;  /* 0x003e0045fc007988 */ /* 0x0007e20008000410 */
[----:B------:R-:W-:Y:S01]  /*2bc0*/  VIADD R5, R2, 0x2 ;  /* 0x0000000202057836 */ /* 0x000fe20000000000 */
[----:B0-----:R-:W-:Y:S01]  /*2bd0*/  UIMAD.WIDE UR4, UR8, 0x2, URZ ;  /* 0x00000002080478a5 */ /* 0x001fe2000f8e02ff */
[----:B---3--:R-:W-:-:S02]  /*2be0*/  IMAD.SHL.U32 R69, R4, 0x2, RZ ;  /* 0x0000000204457824 */ /* 0x008fc400078e00ff */
[----:B------:R-:W-:-:S03]  /*2bf0*/  IMAD.HI R4, R4, 0x2, RZ ;  /* 0x0000000204047827 */ /* 0x000fc600078e02ff */
[----:B--2---:R-:W-:Y:S01]  /*2c00*/  IADD3 R68, P2, P4, R69, UR10, R6 ;  /* 0x0000000a45447c10 */ /* 0x004fe2000fc5e006 */
[----:B------:R-:W-:Y:S01]  /*2c10*/  STS.U16 [R252+UR16+0x200], R9 ;  /* 0x00020009fc007988 */ /* 0x000fe20008000410 */
[----:B------:R-:W-:Y:S01]  /*2c20*/  ISETP.GE.AND P3, PT, R0, R5, PT ;  /* 0x000000050000720c */ /* 0x000fe20003f66270 */
[C---:B------:R-:W-:Y:S01]  /*2c30*/  IMAD.SHL.U32 R5, R227.reuse, 0x2, RZ ;  /* 0x00000002e3057824 */ /* 0x040fe200078e00ff */
[----:B------:R-:W-:Y:S01]  /*2c40*/  IADD3.X R69, PT, PT, R4, UR5, R7, P2, P4 ;  /* 0x0000000504457c10 */ /* 0x000fe200097e8407 */
[----:B------:R-:W-:Y:S01]  /*2c50*/  STS.U16 [R252+UR16+0x600], R13 ;  /* 0x0006000dfc007988 */ /* 0x000fe20008000410 */
[C---:B------:R-:W-:Y:S01]  /*2c60*/  IMAD R19, R227.reuse, 0x12, RZ ;  /* 0x00000012e3137824 */ /* 0x040fe200078e02ff */
[CC--:B------:R-:W-:Y:S02]  /*2c70*/  LEA R190, P2, R227.reuse, R68.reuse, 0x2 ;  /* 0x00000044e3be7211 */ /* 0x0c0fe400078410ff */
        /* <DEDUP_REMOVED lines=13> */
[----:B------:R0:W-:Y:S01]  /*2d50*/  STS.U16 [R35+UR16+0x700], R12 ;  /* 0x0007000c23007988 */ /* 0x0001e20008000410 */
[----:B------:R-:W-:Y:S01]  /*2d60*/  IMAD R7, R227, 0x3, RZ ;  /* 0x00000003e3077824 */ /* 0x000fe200078e02ff */
[----:B------:R-:W-:Y:S01]  /*2d70*/  IADD3 R192, P5, PT, R5, R68, RZ ;  /* 0x0000004405c07210 */ /* 0x000fe20007fbe0ff */
[----:B------:R-:W-:Y:S01]  /*2d80*/  IMAD R11, R227, 0x9, RZ ;  /* 0x00000009e30b7824 */ /* 0x000fe200078e02ff */
[----:B------:R-:W-:Y:S01]  /*2d90*/  LEA.HI.X.SX32 R191, R5, R69, 0x1, P2 ;  /* 0x0000004505bf7211 */ /* 0x000fe200010f0eff */
[----:B------:R-:W-:-:S02]  /*2da0*/  IMAD R85, R227, 0x14, RZ ;  /* 0x00000014e3557824 */ /* 0x000fc400078e02ff */
[----:B0-----:R-:W-:Y:S01]  /*2db0*/  IMAD R12, R227, 0x6, RZ ;  /* 0x00000006e30c7824 */ /* 0x001fe200078e02ff */
[----:B------:R-:W-:-:S04]  /*2dc0*/  IADD3 R186, P2, PT, R19, R68, RZ ;  /* 0x0000004413ba7210 */ /* 0x000fc80007f5e0ff */
[-C--:B------:R-:W-:Y:S01]  /*2dd0*/  IADD3 R188, P4, PT, R12, R68.reuse, RZ ;  /* 0x000000440cbc7210 */ /* 0x080fe20007f9e0ff */
[C---:B------:R-:W-:Y:S01]  /*2de0*/  IMAD R130, R227.reuse, 0xa, RZ ;  /* 0x0000000ae3827824 */ /* 0x040fe200078e02ff */
[CC--:B------:R-:W-:Y:S01]  /*2df0*/  LEA.HI.X.SX32 R193, R227.reuse, R69.reuse, 0x1, P5 ;  /* 0x00000045e3c17211 */ /* 0x0c0fe200028f0eff */
[C---:B------:R-:W-:Y:S01]  /*2e00*/  IMAD.SHL.U32 R15, R227.reuse, 0x10, RZ ;  /* 0x00000010e30f7824 */ /* 0x040fe200078e00ff */
[C---:B------:R-:W-:Y:S01]  /*2e10*/  SHF.L.U32 R9, R227.reuse, 0x3, RZ ;  /* 0x00000003e3097819 */ /* 0x040fe200000006ff */
[C---:B------:R-:W-:Y:S01]  /*2e20*/  IMAD R31, R227.reuse, 0x22, RZ ;  /* 0x00000022e31f7824 */ /* 0x040fe200078e02ff */
[----:B------:R-:W-:Y:S02]  /*2e30*/  LEA R34, P5, R227, R68, 0x4 ;  /* 0x00000044e3227211 */ /* 0x000fe400078a20ff */
[-C--:B------:R-:W-:Y:S02]  /*2e40*/  LEA.HI.X.SX32 R189, R7, R69.reuse, 0x1, P4 ;  /* 0x0000004507bd7211 */ /* 0x080fe400020f0eff */
[----:B------:R-:W-:-:S02]  /*2e50*/  LEA.HI.X.SX32 R187, R11, R69, 0x1, P2 ;  /* 0x000000450bbb7211 */ /* 0x000fc400010f0eff */
[-C--:B------:R-:W-:Y:S02]  /*2e60*/  IADD3 R184, P4, PT, R85, R68.reuse, RZ ;  /* 0x0000004455b87210 */ /* 0x080fe40007f9e0ff */
[C---:B------:R-:W-:Y:S01]  /*2e70*/  LEA R6, P2, R227.reuse, R68, 0x5 ;  /* 0x00000044e3067211 */ /* 0x040fe200078428ff */
[----:B------:R0:W-:Y:S01]  /*2e80*/  STS.U16 [R35+UR16+0x300], R8 ;  /* 0x0003000823007988 */ /* 0x0001e20008000410 */
[----:B------:R-:W-:Y:S01]  /*2e90*/  IMAD R17, R227, 0x11, RZ ;  /* 0x00000011e3117824 */ /* 0x000fe200078e02ff */
[-C--:B------:R-:W-:Y:S02]  /*2ea0*/  LEA.HI.X.SX32 R185, R130, R69.reuse, 0x1, P4 ;  /* 0x0000004582b97211 */ /* 0x080fe400020f0eff */
[----:B------:R-:W-:Y:S01]  /*2eb0*/  STS.U16 [R35+UR16+0xb00], R16 ;  /* 0x000b001023007988 */ /* 0x000fe20008000410 */
[----:B------:R-:W-:-:S03]  /*2ec0*/  LEA.HI.X.SX32 R7, R15, R69, 0x1, P2 ;  /* 0x000000450f077211 */ /* 0x000fc600010f0eff */
[----:B------:R-:W-:Y:S01]  /*2ed0*/  STS.U16 [R35+UR16+0xf00], R20 ;  /* 0x000f001423007988 */ /* 0x000fe20008000410 */
[-C--:B------:R-:W-:Y:S01]  /*2ee0*/  IADD3 R180, P4, PT, R31, R68.reuse, RZ ;  /* 0x000000441fb47210 */ /* 0x080fe20007f9e0ff */
[C---:B0-----:R-:W-:Y:S02]  /*2ef0*/  IMAD R8, R227.reuse, 0x26, RZ ;  /* 0x00000026e3087824 */ /* 0x041fe400078e02ff */
        /* <DEDUP_REMOVED lines=12> */
[C---:B------:R-:W-:Y:S01]  /*2fc0*/  IMAD R21, R227.reuse, 0x13, RZ ;  /* 0x00000013e3157824 */ /* 0x040fe200078e02ff */
[----:B------:R-:W-:Y:S01]  /*2fd0*/  IADD3 R176, P2, PT, R8, R68, RZ ;  /* 0x0000004408b07210 */ /* 0x000fe20007f5e0ff */
[----:B------:R-:W-:Y:S01]  /*2fe0*/  IMAD R10, R227, 0x16, RZ ;  /* 0x00000016e30a7824 */ /* 0x000fe200078e02ff */
[-C--:B------:R-:W-:Y:S01]  /*2ff0*/  LEA.HI.X.SX32 R181, R17, R69.reuse, 0x1, P4 ;  /* 0x0000004511b57211 */ /* 0x080fe200020f0eff */
[----:B------:R-:W-:Y:S01]  /*3000*/  IMAD R124, R227, 0x18, RZ ;  /* 0x00000018e37c7824 */ /* 0x000fe200078e02ff */
[----:B0-----:R-:W-:Y:S01]  /*3010*/  LEA.HI.X.SX32 R35, R9, R69, 0x1, P5 ;  /* 0x0000004509237211 */ /* 0x001fe200028f0eff */
[----:B------:R-:W-:-:S02]  /*3020*/  IMAD R70, R227, 0x30, RZ ;  /* 0x00000030e3467824 */ /* 0x000fc400078e02ff */
[C---:B------:R-:W-:Y:S02]  /*3030*/  IMAD R109, R227.reuse, 0x34, RZ ;  /* 0x00000034e36d7824 */ /* 0x040fe400078e02ff */
[C---:B------:R-:W-:Y:S01]  /*3040*/  IMAD R243, R227.reuse, 0x1a, RZ ;  /* 0x0000001ae3f37824 */ /* 0x040fe200078e02ff */
[----:B------:R-:W-:Y:S04]  /*3050*/  STL.64 [R1+0x148], R34 ;  /* 0x0001482201007387 */ /* 0x000fe80000100a00 */
[----:B------:R0:W-:Y:S01]  /*3060*/  STL.64 [R1+0x140], R6 ;  /* 0x0001400601007387 */ /* 0x0001e20000100a00 */
[----:B------:R-:W-:Y:S01]  /*3070*/  IMAD R13, R227, 0xb, RZ ;  /* 0x0000000be30d7824 */ /* 0x000fe200078e02ff */
[----:B------:R-:W-:Y:S01]  /*3080*/  LEA.HI.X.SX32 R177, R21, R69, 0x1, P2 ;  /* 0x0000004515b17211 */ /* 0x000fe200010f0eff */
[C---:B------:R-:W-:Y:S01]  /*3090*/  IMAD R93, R227.reuse, 0x24, RZ ;  /* 0x00000024e35d7824 */ /* 0x040fe200078e02ff */
[-C--:B------:R-:W-:Y:S01]  /*30a0*/  IADD3 R182, P5, PT, R10, R68.reuse, RZ ;  /* 0x000000440ab67210 */ /* 0x080fe20007fbe0ff */
[----:B------:R-:W-:Y:S01]  /*30b0*/  IMAD R167, R227, 0x42, RZ ;  /* 0x00000042e3a77824 */ /* 0x000fe200078e02ff */
[----:B------:R-:W-:Y:S01]  /*30c0*/  IADD3 R172, P2, PT, R109, R68, RZ ;  /* 0x000000446dac7210 */ /* 0x000fe20007f5e0ff */
[----:B------:R-:W-:-:S02]  /*30d0*/  IMAD R29, R227, 0x21, RZ ;  /* 0x00000021e31d7824 */ /* 0x000fc400078e02ff */
[C---:B------:R-:W-:Y:S02]  /*30e0*/  IMAD R71, R227.reuse, 0x32, RZ ;  /* 0x00000032e3477824 */ /* 0x040fe400078e02ff */
[C---:B------:R-:W-:Y:S01]  /*30f0*/  IMAD R4, R227.reuse, 0x36, RZ ;  /* 0x00000036e3047824 */ /* 0x040fe200078e02ff */
[----:B0-----:R-:W-:Y:S01]  /*3100*/  IADD3 R6, P4, PT, R70, R68, RZ ;  /* 0x0000004446067210 */ /* 0x001fe20007f9e0ff */
[----:B------:R-:W-:Y:S01]  /*3110*/  IMAD R23, R227, 0x19, RZ ;  /* 0x00000019e3177824 */ /* 0x000fe200078e02ff */
[----:B------:R-:W-:-:S04]  /*3120*/  @!UP1 UIADD3 UR4, UPT, UPT, -UR6, 0x100000, URZ ;  /* 0x0010000006049890 */ /* 0x000fc8000fffe1ff */
[----:B------:R-:W-:Y:S02]  /*3130*/  @!UP1 USHF.L.U32 UR5, UR4, 0xb, URZ ;  /* 0x0000000b04059899 */ /* 0x000fe400080006ff */
[----:B------:R-:W-:Y:S01]  /*3140*/  @!UP1 USHF.L.U32 UR4, UR4, 0x1, URZ ;  /* 0x0000000104049899 */ /* 0x000fe200080006ff */
[C---:B------:R-:W-:Y:S01]  /*3150*/  IMAD R25, R227.reuse, 0x1b, RZ ;  /* 0x0000001be3197824 */ /* 0x040fe200078e02ff */
[-C--:B------:R-:W-:Y:S01]  /*3160*/  LEA.HI.X.SX32 R7, R124, R69.reuse, 0x1, P4 ;  /* 0x000000457c077211 */ /* 0x080fe200020f0eff */
[----:B------:R-:W-:Y:S01]  /*3170*/  IMAD R165, R227, 0x44, RZ ;  /* 0x00000044e3a57824 */ /* 0x000fe200078e02ff */
[-C--:B------:R-:W-:Y:S01]  /*3180*/  LEA.HI.X.SX32 R183, R13, R69.reuse, 0x1, P5 ;  /* 0x000000450db77211 */ /* 0x080fe200028f0eff */
[----:B------:R-:W-:Y:S01]  /*3190*/  IMAD.SHL.U32 R27, R227, 0x20, RZ ;  /* 0x00000020e31b7824 */ /* 0x000fe200078e00ff */
[----:B------:R-:W-:Y:S01]  /*31a0*/  LEA.HI.X.SX32 R173, R243, R69, 0x1, P2 ;  /* 0x00000045f3ad7211 */ /* 0x000fe200010f0eff */
[----:B------:R0:W-:Y:S01]  /*31b0*/  STL.64 [R1+0x138], R6 ;  /* 0x0001380601007387 */ /* 0x0001e20000100a00 */
[----:B------:R-:W-:-:S02]  /*31c0*/  IADD3 R178, P5, PT, R93, R68, RZ ;  /* 0x000000445db27210 */ /* 0x000fc40007fbe0ff */
[-C--:B------:R-:W-:Y:S01]  /*31d0*/  IADD3 R166, P2, PT, R167, R68.reuse, RZ ;  /* 0x00000044a7a67210 */ /* 0x080fe20007f5e0ff */
[----:B------:R-:W-:Y:S01]  /*31e0*/  IMAD R163, R227, 0x46, RZ ;  /* 0x00000046e3a37824 */ /* 0x000fe200078e02ff */
[-C--:B------:R-:W-:Y:S01]  /*31f0*/  LEA.HI.X.SX32 R179, R19, R69.reuse, 0x1, P5 ;  /* 0x0000004513b37211 */ /* 0x080fe200028f0eff */
[----:B------:R-:W-:Y:S01]  /*3200*/  IMAD R161, R227, 0x50, RZ ;  /* 0x00000050e3a17824 */ /* 0x000fe200078e02ff */
[-C--:B------:R-:W-:Y:S01]  /*3210*/  LEA.HI.X.SX32 R167, R29, R69.reuse, 0x1, P2 ;  /* 0x000000451da77211 */ /* 0x080fe200010f0eff */
[----:B------:R-:W-:Y:S01]  /*3220*/  VOTEU.ALL UP2, P0 ;  /* 0x0000000000ff7886 */ /* 0x000fe20000040000 */
[-C--:B------:R-:W-:Y:S01]  /*3230*/  IADD3 R174, P5, PT, R71, R68.reuse, RZ ;  /* 0x0000004447ae7210 */ /* 0x080fe20007fbe0ff */
[C---:B------:R-:W-:Y:S01]  /*3240*/  IMAD R33, R227.reuse, 0x23, RZ ;  /* 0x00000023e3217824 */ /* 0x040fe200078e02ff */
[----:B------:R-:W-:Y:S01]  /*3250*/  ISETP.EQ.U32.AND P2, PT, RZ, UR14, P1 ;  /* 0x0000000eff007c0c */ /* 0x000fe20008f42070 */
[C---:B------:R-:W-:Y:S01]  /*3260*/  IMAD R116, R227.reuse, 0x28, RZ ;  /* 0x00000028e3747824 */ /* 0x040fe200078e02ff */
[-C--:B------:R-:W-:Y:S01]  /*3270*/  IADD3 R170, P4, PT, R4, R68.reuse, RZ ;  /* 0x0000004404aa7210 */ /* 0x080fe20007f9e0ff */
[----:B------:R-:W-:Y:S01]  /*3280*/  IMAD R159, R227, 0x52, RZ ;  /* 0x00000052e39f7824 */ /* 0x000fe200078e02ff */
[----:B------:R-:W-:Y:S01]  /*3290*/  LEA.HI.X.SX32 R175, R23, R69, 0x1, P5 ;  /* 0x0000004517af7211 */ /* 0x000fe200028f0eff */
[----:B-1----:R1:W-:Y:S06]  /*32a0*/  MEMBAR.ALL.CTA ;  /* 0x0000000000007992 */ /* 0x0023ec0000008000 */
[----:B-1----:R-:W-:Y:S01]  /*32b0*/  FENCE.VIEW.ASYNC.S ;  /* 0x00000000000073c6 */ /* 0x002fe20000000000 */
[----:B------:R-:W-:-:S03]  /*32c0*/  LEA R168, P5, R227, R68, 0x6 ;  /* 0x00000044e3a87211 */ /* 0x000fc600078a30ff */
[----:B------:R-:W1:Y:S02]  /*32d0*/  FENCE.VIEW.ASYNC.S ;  /* 0x00000000000073c6 */ /* 0x000e640000000000 */
[----:B-1----:R0:W1:Y:S01]  /*32e0*/  @!UP2 SYNCS.EXCH.64 URZ, [UR16+0x4000], UR4 ;  /* 0x0040000410ffa5b2 */ /* 0x0020620008000100 */
[-C--:B------:R-:W-:Y:S02]  /*32f0*/  LEA.HI.X.SX32 R171, R25, R69.reuse, 0x1, P4 ;  /* 0x0000004519ab7211 */ /* 0x080fe400020f0eff */
[-C--:B------:R-:W-:Y:S02]  /*3300*/  IADD3 R164, P4, PT, R165, R68.reuse, RZ ;  /* 0x00000044a5a47210 */ /* 0x080fe40007f9e0ff */
[-C--:B------:R-:W-:Y:S02]  /*3310*/  LEA.HI.X.SX32 R169, R27, R69.reuse, 0x1, P5 ;  /* 0x000000451ba97211 */ /* 0x080fe400028f0eff */
[-C--:B------:R-:W-:Y:S02]  /*3320*/  IADD3 R162, P5, PT, R163, R68.reuse, RZ ;  /* 0x00000044a3a27210 */ /* 0x080fe40007fbe0ff */
[-C--:B------:R-:W-:Y:S01]  /*3330*/  LEA.HI.X.SX32 R165, R31, R69.reuse, 0x1, P4 ;  /* 0x000000451fa57211 */ /* 0x080fe200020f0eff */
[----:B------:R-:W-:Y:S01]  /*3340*/  UIADD3 UR8, UPT, UPT, UR16, 0x4000, URZ ;  /* 0x0000400010087890 */ /* 0x000fe2000fffe0ff */
[-C--:B------:R-:W-:Y:S01]  /*3350*/  IADD3 R160, P4, PT, R161, R68.reuse, RZ ;  /* 0x00000044a1a07210 */ /* 0x080fe20007f9e0ff */
[----:B------:R-:W-:Y:S01]  /*3360*/  UIADD3 UR20, UPT, UPT, UR17, 0x100000, URZ ;  /* 0x0010000011147890 */ /* 0x000fe2000fffe0ff */
[-C--:B------:R-:W-:Y:S01]  /*3370*/  LEA.HI.X.SX32 R163, R33, R69.reuse, 0x1, P5 ;  /* 0x0000004521a37211 */ /* 0x080fe200028f0eff */
[----:B------:R-:W-:Y:S01]  /*3380*/  IMAD R108, R227, 0x38, RZ ;  /* 0x00000038e36c7824 */ /* 0x000fe200078e02ff */
[----:B------:R-:W-:Y:S01]  /*3390*/  IADD3 R158, P5, PT, R159, R68, RZ ;  /* 0x000000449f9e7210 */ /* 0x000fe20007fbe0ff */
[C---:B------:R-:W-:Y:S01]  /*33a0*/  IMAD R72, R227.reuse, 0x29, RZ ;  /* 0x00000029e3487824 */ /* 0x040fe200078e02ff */
[----:B------:R-:W-:Y:S01]  /*33b0*/  LEA.HI.X.SX32 R161, R116, R69, 0x1, P4 ;  /* 0x0000004574a17211 */ /* 0x000fe200020f0eff */
[----:B------:R-:W-:-:S02]  /*33c0*/  IMAD R155, R227, 0x54, RZ ;  /* 0x00000054e39b7824 */ /* 0x000fc400078e02ff */
[C---:B------:R-:W-:Y:S02]  /*33d0*/  IMAD R73, R227.reuse, 0x2b, RZ ;  /* 0x0000002be3497824 */ /* 0x040fe400078e02ff */
[C---:B------:R-:W-:Y:S02]  /*33e0*/  IMAD R152, R227.reuse, 0x56, RZ ;  /* 0x00000056e3987824 */ /* 0x040fe400078e02ff */
[C---:B------:R-:W-:Y:S02]  /*33f0*/  IMAD R148, R227.reuse, 0x60, RZ ;  /* 0x00000060e3947824 */ /* 0x040fe400078e02ff */
[C---:B------:R-:W-:Y:S02]  /*3400*/  IMAD R74, R227.reuse, 0x31, RZ ;  /* 0x00000031e34a7824 */ /* 0x040fe400078e02ff */
[C---:B------:R-:W-:Y:S02]  /*3410*/  IMAD R146, R227.reuse, 0x62, RZ ;  /* 0x00000062e3927824 */ /* 0x040fe400078e02ff */
[----:B------:R-:W-:-:S02]  /*3420*/  IMAD R144, R227, 0x64, RZ ;  /* 0x00000064e3907824 */ /* 0x000fc400078e02ff */
[C---:B------:R-:W-:Y:S02]  /*3430*/  IMAD R75, R227.reuse, 0x33, RZ ;  /* 0x00000033e34b7824 */ /* 0x040fe400078e02ff */
[C---:B------:R-:W-:Y:S02]  /*3440*/  IMAD R142, R227.reuse, 0x66, RZ ;  /* 0x00000066e38e7824 */ /* 0x040fe400078e02ff */
[C---:B------:R-:W-:Y:S02]  /*3450*/  IMAD R140, R227.reuse, 0x70, RZ ;  /* 0x00000070e38c7824 */ /* 0x040fe400078e02ff */
[C---:B------:R-:W-:Y:S02]  /*3460*/  IMAD R76, R227.reuse, 0x39, RZ ;  /* 0x00000039e34c7824 */ /* 0x040fe400078e02ff */
[----:B------:R-:W-:Y:S01]  /*3470*/  IMAD R138, R227, 0x72, RZ ;  /* 0x00000072e38a7824 */ /* 0x000fe200078e02ff */
[----:B-1----:R-:W-:Y:S06]  /*3480*/  BAR.SYNC.DEFER_BLOCKING 0x0 ;  /* 0x0000000000007b1d */ /* 0x002fec0000010000 */
[----:B0-----:R-:W-:Y:S05]  /*3490*/  @!P2 BRA `(.L_x_6) ;  /* 0x000000000084a947 */ /* 0x001fea0003800000 */
[----:B------:R-:W-:Y:S02]  /*34a0*/  UIADD3 UR4, UPT, UPT, UR16, 0xc000, URZ ;  /* 0x0000c00010047890 */ /* 0x000fe4000fffe0ff */
[----:B------:R-:W-:Y:S02]  /*34b0*/  USHF.R.U32.HI UR12, URZ, 0x4, UR16 ;  /* 0x00000004ff0c7899 */ /* 0x000fe40008011610 */
[----:B------:R-:W-:Y:S02]  /*34c0*/  USHF.R.U32.HI UR4, URZ, 0x4, UR4 ;  /* 0x00000004ff047899 */ /* 0x000fe40008011604 */
[----:B------:R-:W-:Y:S02]  /*34d0*/  USGXT.U32 UR12, UR12, 0xe ;  /* 0x0000000e0c0c789a */ /* 0x000fe40008000000 */
[----:B------:R-:W-:Y:S02]  /*34e0*/  USGXT.U32 UR10, UR4, 0xe ;  /* 0x0000000e040a789a */ /* 0x000fe40008000000 */
[----:B------:R-:W-:-:S02]  /*34f0*/  UIADD3 UR34, UP3, UPT, UR12, 0x2, URZ ;  /* 0x000000020c227890 */ /* 0x000fc4000ff7e0ff */
[----:B------:R-:W-:Y:S01]  /*3500*/  UIADD3 UR36, UP2, UPT, UR10, 0x80, URZ ;  /* 0x000000800a247890 */ /* 0x000fe2000ff5e0ff */
[----:B------:R-:W-:Y:S01]  /*3510*/  UMOV UR4, URZ ;  /* 0x000000ff00047c82 */ /* 0x000fe20008000000 */
[----:B------:R-:W-:Y:S01]  /*3520*/  UMOV UR38, 0x0 ;  /* 0x0000000000267882 */ /* 0x000fe20000000000 */
[----:B------:R-:W-:Y:S02]  /*3530*/  UIADD3.X UR35, UPT, UPT, UR4, 0x40004040, URZ, UP3, !UPT ;  /* 0x4000404004237890 */ /* 0x000fe40009ffe4ff */
[----:B------:R-:W-:Y:S02]  /*3540*/  UIADD3.X UR37, UPT, UPT, UR4, 0x40004040, URZ, UP2, !UPT ;  /* 0x4000404004257890 */ /* 0x000fe400097fe4ff */
[----:B------:R-:W-:Y:S02]  /*3550*/  UIADD3.64 UR26, UPT, UPT, UR34, 0x2, URZ ;  /* 0x00000002221a7897 */ /* 0x000fe4000fffe0ff */
[----:B------:R-:W-:Y:S02]  /*3560*/  UIADD3.64 UR24, UPT, UPT, UR36, 0x80, URZ ;  /* 0x0000008024187897 */ /* 0x000fe4000fffe0ff */
[----:B------:R-:W-:-:S02]  /*3570*/  UIADD3.64 UR32, UPT, UPT, UR34, 0x4, URZ ;  /* 0x0000000422207897 */ /* 0x000fc4000fffe0ff */
[----:B------:R-:W-:Y:S01]  /*3580*/  UIADD3.64 UR30, UPT, UPT, UR36, 0x100, URZ ;  /* 0x00000100241e7897 */ /* 0x000fe2000fffe0ff */
[----:B------:R-:W-:Y:S01]  /*3590*/  UMOV UR39, 0x4208010 ;  /* 0x0420801000277882 */ /* 0x000fe20000000000 */
[----:B------:R-:W-:Y:S01]  /*35a0*/  UMOV UR13, 0x40004040 ;  /* 0x40004040000d7882 */ /* 0x000fe20000000000 */
[----:B------:R-:W-:Y:S01]  /*35b0*/  UMOV UR11, 0x40004040 ;  /* 0x40004040000b7882 */ /* 0x000fe20000000000 */
[----:B------:R-:W-:Y:S01]  /*35c0*/  UMOV UR40, 0x0 ;  /* 0x0000000000287882 */ /* 0x000fe20000000000 */
[----:B------:R-:W-:Y:S01]  /*35d0*/  UMOV UR41, 0x4208010 ;  /* 0x0420801000297882 */ /* 0x000fe20000000000 */
[----:B------:R-:W-:Y:S01]  /*35e0*/  UMOV UR42, 0x0 ;  /* 0x00000000002a7882 */ /* 0x000fe20000000000 */
[----:B------:R-:W-:Y:S01]  /*35f0*/  UMOV UR43, 0x4208010 ;  /* 0x04208010002b7882 */ /* 0x000fe20000000000 */
[----:B------:R-:W-:Y:S01]  /*3600*/  UMOV UR4, UR8 ;  /* 0x0000000800047c82 */ /* 0x000fe20008000000 */
[----:B------:R-:W-:Y:S01]  /*3610*/  UMOV UR5, URZ ;  /* 0x000000ff00057c82 */ /* 0x000fe20008000000 */
[----:B------:R0:W-:Y:S01]  /*3620*/  UTCHMMA gdesc[UR10], gdesc[UR12], tmem[UR20], tmem[UR38], idesc[UR39], !UPT ;  /* 0x00ff260c0a0075ea */ /* 0x0001e2000f800014 */
[----:B------:R-:W-:Y:S01]  /*3630*/  UMOV UR44, 0x0 ;  /* 0x00000000002c7882 */ /* 0x000fe20000000000 */
[----:B------:R-:W-:Y:S01]  /*3640*/  UMOV UR45, 0x4208010 ;  /* 0x04208010002d7882 */ /* 0x000fe20000000000 */
[----:B------:R0:W-:Y:S01]  /*3650*/  UTCHMMA gdesc[UR36], gdesc[UR34], tmem[UR20], tmem[UR40], idesc[UR41], UPT ;  /* 0x00ff2822240075ea */ /* 0x0001e2000b800014 */
[----:B------:R-:W-:Y:S01]  /*3660*/  UMOV UR4, UR4 ;  /* 0x0000000400047c82 */ /* 0x000fe20008000000 */
[----:B------:R0:W-:Y:S01]  /*3670*/  UTCHMMA gdesc[UR24], gdesc[UR26], tmem[UR20], tmem[UR42], idesc[UR43], UPT ;  /* 0x00ff2a1a180075ea */ /* 0x0001e2000b800014 */
[----:B------:R0:W-:Y:S01]  /*3680*/  UTCHMMA gdesc[UR30], gdesc[UR32], tmem[UR20], tmem[UR44], idesc[UR45], UPT ;  /* 0x00ff2c201e0075ea */ /* 0x0001e2000b800014 */
[----:B------:R0:W-:Y:S01]  /*3690*/  UTCBAR [UR4], URZ ;  /* 0x000000ff040073e9 */ /* 0x0001e200080000ff */
[----:B------:R-:W-:Y:S01]  /*36a0*/  NOP ;  /* 0x0000000000007918 */ /* 0x000fe20000000000 */
.L_x_6:
[----:B------:R-:W-:Y:S05]  /*36b0*/  @!P1 BRA `(.L_x_7) ;  /* 0x0000000000089947 */ /* 0x000fea0003800000 */
[----:B------:R-:W1:Y:S02]  /*36c0*/  SYNCS.PHASECHK.TRANS64.TRYWAIT P4, [UR16+0x4000], RZ ;  /* 0x004000ffff0075a7 */ /* 0x000e640008081110 */
[----:B-1----:R-:W-:Y:S05]  /*36d0*/  @!P4 BRA `(.L_x_8) ;  /* 0x000000ac000cc947 */ /* 0x002fea0003800000 */
.L_x_7:
[----:B------:R-:W2:Y:S01]  /*36e0*/  LDL.64 R104, [R1+0x148] ;  /* 0x0001480001687983 */ /* 0x000ea20000100a00 */
[----:B------:R-:W-:Y:S01]  /*36f0*/  IMAD R77, R227, 0x2a, RZ ;  /* 0x0000002ae34d7824 */ /* 0x000fe200078e02ff */
[-C--:B------:R-:W-:Y:S01]  /*3700*/  IADD3 R154, P4, PT, R155, R68.reuse, RZ ;  /* 0x000000449b9a7210 */ /* 0x080fe20007f9e0ff */
[C---:B------:R-:W-:Y:S01]  /*3710*/  IMAD R136, R227.reuse, 0x74, RZ ;  /* 0x00000074e3887824 */ /* 0x040fe200078e02ff */
[----:B------:R-:W3:Y:S01]  /*3720*/  LDL.64 R100, [R1+0x140] ;  /* 0x0001400001647983 */ /* 0x000ee20000100a00 */
[-C--:B------:R-:W-:Y:S01]  /*3730*/  LEA.HI.X.SX32 R159, R72, R69.reuse, 0x1, P5 ;  /* 0x00000045489f7211 */ /* 0x080fe200028f0eff */
[----:B------:R-:W-:Y:S01]  /*3740*/  IMAD R134, R227, 0x76, RZ ;  /* 0x00000076e3867824 */ /* 0x000fe200078e02ff */
[-C--:B------:R-:W-:Y:S01]  /*3750*/  LEA.HI.X.SX32 R155, R77, R69.reuse, 0x1, P4 ;  /* 0x000000454d9b7211 */ /* 0x080fe200020f0eff */
[----:B------:R-:W4:Y:S01]  /*3760*/  LDL.64 R86, [R1+0x138] ;  /* 0x0001380001567983 */ /* 0x000f220000100a00 */
[----:B------:R-:W-:Y:S01]  /*3770*/  BAR.SYNC.DEFER_BLOCKING 0x0 ;  /* 0x0000000000007b1d */ /* 0x000fe20000010000 */
[-C--:B------:R-:W-:Y:S01]  /*3780*/  IADD3 R148, P4, PT, R148, R68.reuse, RZ ;  /* 0x0000004494947210 */ /* 0x080fe20007f9e0ff */
[C---:B------:R-:W-:Y:S01]  /*3790*/  IMAD R77, R227.reuse, 0x3a, RZ ;  /* 0x0000003ae34d7824 */ /* 0x040fe200078e02ff */
[-C--:B------:R-:W-:Y:S01]  /*37a0*/  IADD3 R152, P5, PT, R152, R68.reuse, RZ ;  /* 0x0000004498987210 */ /* 0x080fe20007fbe0ff */
[----:B------:R-:W-:Y:S01]  /*37b0*/  IMAD R72, R227, 0x3b, RZ ;  /* 0x0000003be3487824 */ /* 0x000fe200078e02ff */
[-C--:B------:R-:W-:Y:S01]  /*37c0*/  LEA.HI.X.SX32 R149, R70, R69.reuse, 0x1, P4 ;  /* 0x0000004546957211 */ /* 0x080fe200020f0eff */
[----:B------:R-:W-:Y:S01]  /*37d0*/  VIADD R70, R2, 0x4 ;  /* 0x0000000402467836 */ /* 0x000fe20000000000 */
[----:B------:R-:W-:Y:S01]  /*37e0*/  IADD3 R144, P4, PT, R144, R68, RZ ;  /* 0x0000004490907210 */ /* 0x000fe20007f9e0ff */
[----:B------:R-:W-:Y:S01]  /*37f0*/  LDTM.16dp32bit_t0_t15.x64 R4, tmem[UR18+0x100000] ;  /* 0x10000012000479ee */ /* 0x000fe20008b00000 */
[----:B------:R-:W1:Y:S01]  /*3800*/  LDTM.16dp32bit_t16_t31.x64 R4, tmem[UR18+0x100040] ;  /* 0x10004012000479ee */ /* 0x000e620008b20000 */
[----:B------:R-:W-:-:S02]  /*3810*/  LEA.HI.X.SX32 R153, R73, R69, 0x1, P5 ;  /* 0x0000004549997211 */ /* 0x000fc400028f0eff */
[-C--:B------:R-:W-:Y:S02]  /*3820*/  LEA.HI.X.SX32 R145, R71, R69.reuse, 0x1, P4 ;  /* 0x0000004547917211 */ /* 0x080fe400020f0eff */
[-C--:B------:R-:W-:Y:S02]  /*3830*/  IADD3 R140, P4, PT, R140, R68.reuse, RZ ;  /* 0x000000448c8c7210 */ /* 0x080fe40007f9e0ff */
[-C--:B------:R-:W-:Y:S02]  /*3840*/  IADD3 R146, P5, PT, R146, R68.reuse, RZ ;  /* 0x0000004492927210 */ /* 0x080fe40007fbe0ff */
[-C--:B------:R-:W-:Y:S02]  /*3850*/  LEA.HI.X.SX32 R141, R108, R69.reuse, 0x1, P4 ;  /* 0x000000456c8d7211 */ /* 0x080fe400020f0eff */
[----:B------:R-:W-:Y:S02]  /*3860*/  IADD3 R136, P4, PT, R136, R68, RZ ;  /* 0x0000004488887210 */ /* 0x000fe40007f9e0ff */
[----:B------:R-:W-:-:S02]  /*3870*/  LEA.HI.X.SX32 R147, R74, R69, 0x1, P5 ;  /* 0x000000454a937211 */ /* 0x000fc400028f0eff */
[----:B------:R-:W-:Y:S01]  /*3880*/  LEA.HI.X.SX32 R137, R77, R69, 0x1, P4 ;  /* 0x000000454d897211 */ /* 0x000fe200020f0eff */
[----:B------:R-:W0:Y:S01]  /*3890*/  @!P0 SYNCS.CCTL.IV [UR16+0x4000] ;  /* 0x00400000ff0089b1 */ /* 0x000e220008000010 */
[----:B------:R-:W-:Y:S01]  /*38a0*/  ISETP.GE.AND P4, PT, R0, R2, PT ;  /* 0x000000020000720c */ /* 0x000fe20003f86270 */
[----:B------:R-:W-:Y:S01]  /*38b0*/  NOP ;  /* 0x0000000000007918 */ /* 0x000fe20000000000 */
[----:B------:R-:W-:-:S04]  /*38c0*/  IADD3 R142, P5, PT, R142, R68, RZ ;  /* 0x000000448e8e7210 */ /* 0x000fc80007fbe0ff */
[----:B------:R-:W-:Y:S01]  /*38d0*/  LEA.HI.X.SX32 R143, R75, R69, 0x1, P5 ;  /* 0x000000454b8f7211 */ /* 0x000fe200028f0eff */
[----:B-1----:R-:W-:Y:S01]  /*38e0*/  FMUL R4, R4, UR15 ;  /* 0x0000000f04047c20 */ /* 0x002fe20008400000 */
[----:B------:R-:W-:Y:S01]  /*38f0*/  FMUL R5, R5, UR15 ;  /* 0x0000000f05057c20 */ /* 0x000fe20008400000 */
[----:B------:R-:W-:-:S03]  /*3900*/  IADD3 R138, P5, PT, R138, R68, RZ ;  /* 0x000000448a8a7210 */ /* 0x000fc60007fbe0ff */
[----:B------:R-:W-:Y:S01]  /*3910*/  FSEL R73, R4, -INF , P4 ;  /* 0xff80000004497808 */ /* 0x000fe20002000000 */
[----:B------:R-:W-:Y:S01]  /*3920*/  VIADD R4, R2, 0x5 ;  /* 0x0000000502047836 */ /* 0x000fe20000000000 */
[----:B------:R-:W-:Y:S01]  /*3930*/  ISETP.GT.AND P4, PT, R0, R2, PT ;  /* 0x000000020000720c */ /* 0x000fe20003f84270 */
[----:B------:R-:W-:Y:S01]  /*3940*/  FMUL R7, R7, UR15 ;  /* 0x0000000f07077c20 */ /* 0x000fe20008400000 */
[-C--:B------:R-:W-:Y:S02]  /*3950*/  LEA.HI.X.SX32 R139, R76, R69.reuse, 0x1, P5 ;  /* 0x000000454c8b7211 */ /* 0x080fe400028f0eff */
[----:B------:R-:W-:Y:S02]  /*3960*/  FSEL R74, R5, -INF , P4 ;  /* 0xff800000054a7808 */ /* 0x000fe40002000000 */
[----:B------:R-:W-:Y:S01]  /*3970*/  ISETP.GE.AND P4, PT, R0, R4, PT ;  /* 0x000000040000720c */ /* 0x000fe20003f86270 */
[----:B------:R-:W-:Y:S01]  /*3980*/  VIADD R4, R2, 0x7 ;  /* 0x0000000702047836 */ /* 0x000fe20000000000 */
[----:B------:R-:W-:Y:S01]  /*3990*/  IADD3 R134, P5, PT, R134, R68, RZ ;  /* 0x0000004486867210 */ /* 0x000fe20007fbe0ff */
[----:B------:R-:W-:Y:S01]  /*39a0*/  FMUL R8, R8, UR15 ;  /* 0x0000000f08087c20 */ /* 0x000fe20008400000 */
[----:B------:R-:W-:Y:S01]  /*39b0*/  FSEL R80, R7, -INF , P6 ;  /* 0xff80000007507808 */ /* 0x000fe20003000000 */
[----:B------:R-:W-:Y:S01]  /*39c0*/  FMUL R9, R9, UR15 ;  /* 0x0000000f09097c20 */ /* 0x000fe20008400000 */
[----:B------:R-:W-:Y:S01]  /*39d0*/  LEA.HI.X.SX32 R135, R72, R69, 0x1, P5 ;  /* 0x0000004548877211 */ /* 0x000fe200028f0eff */
[----:B------:R-:W-:Y:S01]  /*39e0*/  FMUL R6, R6, UR15 ;  /* 0x0000000f06067c20 */ /* 0x000fe20008400000 */
[----:B------:R-:W-:Y:S01]  /*39f0*/  ISETP.GE.AND P6, PT, R0, R4, PT ;  /* 0x000000040000720c */ /* 0x000fe20003fc6270 */
[----:B------:R-:W-:Y:S01]  /*3a00*/  VIADD R5, R2, 0x8 ;  /* 0x0000000802057836 */ /* 0x000fe20000000000 */
[----:B------:R-:W-:Y:S01]  /*3a10*/  ISETP.GE.AND P5, PT, R0, R70, PT ;  /* 0x000000460000720c */ /* 0x000fe20003fa6270 */
[C---:B------:R-:W-:Y:S01]  /*3a20*/  VIADD R4, R2.reuse, 0x9 ;  /* 0x0000000902047836 */ /* 0x040fe20000000000 */
[----:B------:R-:W-:Y:S01]  /*3a30*/  IADD3 R70, PT, PT, R2, 0x6, RZ ;  /* 0x0000000602467810 */ /* 0x000fe20007ffe0ff */
[----:B------:R-:W-:Y:S01]  /*3a40*/  FMUL R11, R11, UR15 ;  /* 0x0000000f0b0b7c20 */ /* 0x000fe20008400000 */
[----:B------:R-:W-:Y:S01]  /*3a50*/  FSEL R76, R8, -INF , P5 ;  /* 0xff800000084c7808 */ /* 0x000fe20002800000 */
[----:B------:R-:W-:Y:S01]  /*3a60*/  FMUL R10, R10, UR15 ;  /* 0x0000000f0a0a7c20 */ /* 0x000fe20008400000 */
[----:B------:R-:W-:-:S02]  /*3a70*/  FSEL R83, R9, -INF , P4 ;  /* 0xff80000009537808 */ /* 0x000fc40002000000 */
[----:B------:R-:W-:Y:S02]  /*3a80*/  FSEL R75, R6, -INF , P3 ;  /* 0xff800000064b7808 */ /* 0x000fe40001800000 */
[----:B------:R-:W-:Y:S01]  /*3a90*/  ISETP.GE.AND P5, PT, R0, R5, PT ;  /* 0x000000050000720c */ /* 0x000fe20003fa6270 */
[----:B------:R-:W-:Y:S01]  /*3aa0*/  VIADD R5, R2, 0xa ;  /* 0x0000000a02057836 */ /* 0x000fe20000000000 */
[C---:B------:R-:W-:Y:S02]  /*3ab0*/  ISETP.GE.AND P4, PT, R0.reuse, R4, PT ;  /* 0x000000040000720c */ /* 0x040fe40003f86270 */
[----:B------:R-:W-:Y:S02]  /*3ac0*/  ISETP.GE.AND P3, PT, R0, R70, PT ;  /* 0x000000460000720c */ /* 0x000fe40003f66270 */
[----:B------:R-:W-:Y:S01]  /*3ad0*/  IADD3 R4, PT, PT, R2, 0xb, RZ ;  /* 0x0000000b02047810 */ /* 0x000fe20007ffe0ff */
[----:B------:R-:W-:Y:S01]  /*3ae0*/  FMUL R13, R13, UR15 ;  /* 0x0000000f0d0d7c20 */ /* 0x000fe20008400000 */
[----:B------:R-:W-:Y:S01]  /*3af0*/  FSEL R79, R11, -INF , P6 ;  /* 0xff8000000b4f7808 */ /* 0x000fe20003000000 */
[----:B------:R-:W-:Y:S01]  /*3b00*/  FMUL R12, R12, UR15 ;  /* 0x0000000f0c0c7c20 */ /* 0x000fe20008400000 */
[----:B------:R-:W-:-:S02]  /*3b10*/  FSEL R82, R10, -INF , P3 ;  /* 0xff8000000a527808 */ /* 0x000fc40001800000 */
[----:B------:R-:W-:Y:S01]  /*3b20*/  ISETP.GE.AND P6, PT, R0, R4, PT ;  /* 0x000000040000720c */ /* 0x000fe20003fc6270 */
[----:B------:R-:W-:Y:S01]  /*3b30*/  VIADD R4, R2, 0xd ;  /* 0x0000000d02047836 */ /* 0x000fe20000000000 */
[----:B------:R-:W-:Y:S01]  /*3b40*/  ISETP.GE.AND P3, PT, R0, R5, PT ;  /* 0x000000050000720c */ /* 0x000fe20003f66270 */
[----:B------:R-:W-:Y:S01]  /*3b50*/  VIADD R5, R2, 0xc ;  /* 0x0000000c02057836 */ /* 0x000fe20000000000 */
[----:B------:R-:W-:Y:S01]  /*3b60*/  FSEL R78, R13, -INF , P4 ;  /* 0xff8000000d4e7808 */ /* 0x000fe20002000000 */
[----:B------:R-:W-:Y:S01]  /*3b70*/  FMUL R15, R15, UR15 ;  /* 0x0000000f0f0f7c20 */ /* 0x000fe20008400000 */
[----:B------:R-:W-:Y:S01]  /*3b80*/  FSEL R77, R12, -INF , P5 ;  /* 0xff8000000c4d7808 */ /* 0x000fe20002800000 */
[----:B------:R-:W-:Y:S01]  /*3b90*/  FMUL R14, R14, UR15 ;  /* 0x0000000f0e0e7c20 */ /* 0x000fe20008400000 */
        /* <DEDUP_REMOVED lines=10> */
[----:B------:R-:W-:-:S02]  /*3c40*/  ISETP.GE.AND P3, PT, R0, R5, PT ;  /* 0x000000050000720c */ /* 0x000fc40003f66270 */
[----:B------:R-:W-:Y:S01]  /*3c50*/  IADD3 R5, PT, PT, R2, 0x10, RZ ;  /* 0x0000001002057810 */ /* 0x000fe20007ffe0ff */
[----:B------:R-:W-:Y:S01]  /*3c60*/  FMUL R18, R18, UR15 ;  /* 0x0000000f12127c20 */ /* 0x000fe20008400000 */
[----:B------:R-:W-:Y:S01]  /*3c70*/  FSEL R98, R16, -INF , P5 ;  /* 0xff80000010627808 */ /* 0x000fe20002800000 */
[----:B------:R-:W-:Y:S01]  /*3c80*/  FMUL R19, R19, UR15 ;  /* 0x0000000f13137c20 */ /* 0x000fe20008400000 */
[----:B------:R-:W-:Y:S02]  /*3c90*/  FSEL R97, R17, -INF , P4 ;  /* 0xff80000011617808 */ /* 0x000fe40002000000 */
        /* <DEDUP_REMOVED lines=30> */
[----:B------:R-:W-:-:S02]  /*3e80*/  FSEL R99, R24, -INF , P5 ;  /* 0xff80000018637808 */ /* 0x000fc40002800000 */
[C---:B------:R-:W-:Y:S02]  /*3e90*/  ISETP.GE.AND P4, PT, R0.reuse, R4, PT ;  /* 0x000000040000720c */ /* 0x040fe40003f86270 */
[----:B------:R-:W-:Y:S02]  /*3ea0*/  ISETP.GE.AND P5, PT, R0, R5, PT ;  /* 0x000000050000720c */ /* 0x000fe40003fa6270 */
[----:B------:R-:W-:Y:S02]  /*3eb0*/  PRMT R4, RZ, 0x7610, R4 ;  /* 0x00007610ff047816 */ /* 0x000fe40000000004 */
[----:B------:R-:W-:Y:S02]  /*3ec0*/  IADD3 R5, PT, PT, R2, 0x1a, RZ ;  /* 0x0000001a02057810 */ /* 0x000fe40007ffe0ff */
[----:B------:R-:W-:Y:S02]  /*3ed0*/  FSEL R103, R26, -INF , P3 ;  /* 0xff8000001a677808 */ /* 0x000fe40001800000 */
[----:B------:R-:W-:Y:S01]  /*3ee0*/  ISETP.GE.AND P3, PT, R0, R5, PT ;  /* 0x000000050000720c */ /* 0x000fe20003f66270 */
[----:B------:R-:W0:Y:S01]  /*3ef0*/  @P1 LDG.E.U16 R4, desc[UR28][R68.64] ;  /* 0x0000001c44041981 */ /* 0x000e22000c1e1500 */
[----:B------:R-:W-:-:S02]  /*3f00*/  PRMT R6, RZ, 0x7610, R6 ;  /* 0x00007610ff067816 */ /* 0x000fc40000000006 */
[----:B------:R-:W-:Y:S02]  /*3f10*/  PRMT R7, RZ, 0x7610, R7 ;  /* 0x00007610ff077816 */ /* 0x000fe40000000007 */
[----:B------:R-:W-:Y:S02]  /*3f20*/  PRMT R8, RZ, 0x7610, R8 ;  /* 0x00007610ff087816 */ /* 0x000fe40000000008 */
[----:B------:R-:W-:Y:S02]  /*3f30*/  PRMT R5, RZ, 0x7610, R5 ;  /* 0x00007610ff057816 */ /* 0x000fe40000000005 */
[----:B------:R-:W-:Y:S02]  /*3f40*/  PRMT R9, RZ, 0x7610, R9 ;  /* 0x00007610ff097816 */ /* 0x000fe40000000009 */
[----:B------:R-:W-:Y:S02]  /*3f50*/  PRMT R24, RZ, 0x7610, R24 ;  /* 0x00007610ff187816 */ /* 0x000fe40000000018 */
[----:B------:R-:W-:Y:S01]  /*3f60*/  PRMT R23, RZ, 0x7610, R23 ;  /* 0x00007610ff177816 */ /* 0x000fe20000000017 */
[----:B------:R-:W4:Y:S01]  /*3f70*/  @P1 LDG.E.U16 R5, desc[UR28][R168.64] ;  /* 0x0000001ca8051981 */ /* 0x000f22000c1e1500 */
[----:B------:R-:W-:-:S02]  /*3f80*/  PRMT R72, RZ, 0x7610, R72 ;  /* 0x00007610ff487816 */ /* 0x000fc40000000048 */
[----:B------:R-:W-:Y:S01]  /*3f90*/  PRMT R71, RZ, 0x7610, R71 ;  /* 0x00007610ff477816 */ /* 0x000fe20000000047 */
[----:B------:R-:W4:Y:S04]  /*3fa0*/  @P1 LDG.E.U16 R9, desc[UR28][R160.64] ;  /* 0x0000001ca0091981 */ /* 0x000f28000c1e1500 */
[----:B------:R-:W4:Y:S04]  /*3fb0*/  @P1 LDG.E.U16 R24, desc[UR28][R148.64] ;  /* 0x0000001c94181981 */ /* 0x000f28000c1e1500 */
[----:B------:R-:W4:Y:S04]  /*3fc0*/  @P1 LDG.E.U16 R23, desc[UR28][R140.64] ;  /* 0x0000001c8c171981 */ /* 0x000f28000c1e1500 */
[----:B------:R-:W4:Y:S01]  /*3fd0*/  @P1 LDG.E.U16 R72, desc[UR28][R192.64] ;  /* 0x0000001cc0481981 */ /* 0x000f22000c1e1500 */
[----:B------:R-:W-:-:S03]  /*3fe0*/  PRMT R70, RZ, 0x7610, R70 ;  /* 0x00007610ff467816 */ /* 0x000fc60000000046 */
[----:B------:R-:W4:Y:S01]  /*3ff0*/  @P1 LDG.E.U16 R71, desc[UR28][R186.64] ;  /* 0x0000001cba471981 */ /* 0x000f22000c1e1500 */
[----:B------:R-:W-:-:S03]  /*4000*/  FMUL R27, R27, UR15 ;  /* 0x0000000f1b1b7c20 */ /* 0x000fc60008400000 */
[----:B------:R-:W4:Y:S01]  /*4010*/  @P1 LDG.E.U16 R70, desc[UR28][R180.64] ;  /* 0x0000001cb4461981 */ /* 0x000f22000c1e1500 */
[----:B------:R-:W-:Y:S01]  /*4020*/  VIADD R10, R2, 0x1b ;  /* 0x0000001b020a7836 */ /* 0x000fe20000000000 */
[----:B------:R-:W-:Y:S01]  /*4030*/  FSEL R27, R27, -INF , P6 ;  /* 0xff8000001b1b7808 */ /* 0x000fe20003000000 */
[----:B------:R-:W-:-:S03]  /*4040*/  FMUL R29, R29, UR15 ;  /* 0x0000000f1d1d7c20 */ /* 0x000fc60008400000 */
[----:B------:R-:W-:Y:S01]  /*4050*/  ISETP.GE.AND P6, PT, R0, R10, PT ;  /* 0x0000000a0000720c */ /* 0x000fe20003fc6270 */
[----:B------:R-:W-:Y:S01]  /*4060*/  VIADD R10, R2, 0x1d ;  /* 0x0000001d020a7836 */ /* 0x000fe20000000000 */
[----:B------:R-:W-:Y:S01]  /*4070*/  FSEL R106, R29, -INF , P4 ;  /* 0xff8000001d6a7808 */ /* 0x000fe20002000000 */
[----:B------:R-:W-:Y:S01]  /*4080*/  FMUL R30, R30, UR15 ;  /* 0x0000000f1e1e7c20 */ /* 0x000fe20008400000 */
[----:B------:R-:W-:Y:S02]  /*4090*/  FMUL R28, R28, UR15 ;  /* 0x0000000f1c1c7c20 */ /* 0x000fe40008400000 */
[----:B------:R-:W-:Y:S01]  /*40a0*/  ISETP.GE.AND P4, PT, R0, R10, PT ;  /* 0x0000000a0000720c */ /* 0x000fe20003f86270 */
[C---:B------:R-:W-:Y:S02]  /*40b0*/  VIADD R10, R2.reuse, 0x1e ;  /* 0x0000001e020a7836 */ /* 0x040fe40000000000 */
[----:B------:R-:W-:Y:S02]  /*40c0*/  VIADD R11, R2, 0x1c ;  /* 0x0000001c020b7836 */ /* 0x000fe40000000000 */
[----:B------:R-:W-:Y:S01]  /*40d0*/  FMUL R32, R32, UR15 ;  /* 0x0000000f20207c20 */ /* 0x000fe20008400000 */
[----:B------:R-:W-:Y:S01]  /*40e0*/  FMUL R33, R33, UR15 ;  /* 0x0000000f21217c20 */ /* 0x000fe20008400000 */
[----:B------:R-:W-:Y:S01]  /*40f0*/  FMUL R31, R31, UR15 ;  /* 0x0000000f1f1f7c20 */ /* 0x000fe20008400000 */
[----:B------:R-:W-:-:S04]  /*4100*/  FMUL R35, R35, UR15 ;  /* 0x0000000f23237c20 */ /* 0x000fc80008400000 */
[----:B------:R-:W-:Y:S01]  /*4110*/  FSEL R107, R31, -INF , P6 ;  /* 0xff8000001f6b7808 */ /* 0x000fe20003000000 */
[----:B------:R-:W-:Y:S01]  /*4120*/  FMUL R36, R36, UR15 ;  /* 0x0000000f24247c20 */ /* 0x000fe20008400000 */
[----:B------:R-:W-:Y:S01]  /*4130*/  FMUL R34, R34, UR15 ;  /* 0x0000000f22227c20 */ /* 0x000fe20008400000 */
[----:B------:R-:W-:Y:S01]  /*4140*/  FMUL R38, R38, UR15 ;  /* 0x0000000f26267c20 */ /* 0x000fe20008400000 */
[----:B------:R-:W-:Y:S01]  /*4150*/  FMUL R37, R37, UR15 ;  /* 0x0000000f25257c20 */ /* 0x000fe20008400000 */
[----:B------:R-:W-:Y:S01]  /*4160*/  FMUL R39, R39, UR15 ;  /* 0x0000000f27277c20 */ /* 0x000fe20008400000 */
[----:B------:R-:W-:Y:S01]  /*4170*/  FMUL R115, R41, UR15 ;  /* 0x0000000f29737c20 */ /* 0x000fe20008400000 */
[----:B------:R-:W-:Y:S01]  /*4180*/  FMUL R42, R42, UR15 ;  /* 0x0000000f2a2a7c20 */ /* 0x000fe20008400000 */
[----:B--2---:R1:W2:Y:S04]  /*4190*/  @P1 LDG.E.U16 R6, desc[UR28][R104.64] ;  /* 0x0000001c68061981 */ /* 0x0042a8000c1e1500 */
[----:B---3--:R-:W3:Y:S04]  /*41a0*/  @P1 LDG.E.U16 R7, desc[UR28][R100.64] ;  /* 0x0000001c64071981 */ /* 0x008ee8000c1e1500 */
[----:B----4-:R4:W2:Y:S01]  /*41b0*/  @P1 LDG.E.U16 R8, desc[UR28][R86.64] ;  /* 0x0000001c56081981 */ /* 0x0108a2000c1e1500 */
[----:B-1----:R-:W-:-:S02]  /*41c0*/  FSEL R104, R30, -INF , P3 ;  /* 0xff8000001e687808 */ /* 0x002fc40001800000 */
[----:B------:R-:W-:Y:S02]  /*41d0*/  FSEL R105, R28, -INF , P5 ;  /* 0xff8000001c697808 */ /* 0x000fe40002800000 */
[----:B------:R-:W-:Y:S01]  /*41e0*/  ISETP.GE.AND P3, PT, R0, R10, PT ;  /* 0x0000000a0000720c */ /* 0x000fe20003f66270 */
[----:B------:R-:W-:Y:S01]  /*41f0*/  VIADD R10, R2, 0x20 ;  /* 0x00000020020a7836 */ /* 0x000fe20000000000 */
[----:B------:R-:W-:-:S04]  /*4200*/  ISETP.GE.AND P5, PT, R0, R11, PT ;  /* 0x0000000b0000720c */ /* 0x000fc80003fa6270 */
[----:B------:R-:W-:Y:S02]  /*4210*/  FSEL R110, R32, -INF , P5 ;  /* 0xff800000206e7808 */ /* 0x000fe40002800000 */
[----:B------:R-:W-:Y:S01]  /*4220*/  ISETP.GE.AND P5, PT, R0, R10, PT ;  /* 0x0000000a0000720c */ /* 0x000fe20003fa6270 */
[C---:B------:R-:W-:Y:S01]  /*4230*/  VIADD R10, R2.reuse, 0x21 ;  /* 0x00000021020a7836 */ /* 0x040fe20000000000 */
[----:B------:R-:W-:Y:S02]  /*4240*/  IADD3 R11, PT, PT, R2, 0x1f, RZ ;  /* 0x0000001f020b7810 */ /* 0x000fe40007ffe0ff */
[----:B----4-:R-:W-:Y:S02]  /*4250*/  FSEL R87, R33, -INF , P4 ;  /* 0xff80000021577808 */ /* 0x010fe40002000000 */
[----:B------:R-:W-:Y:S01]  /*4260*/  ISETP.GE.AND P4, PT, R0, R10, PT ;  /* 0x0000000a0000720c */ /* 0x000fe20003f86270 */
[----:B------:R-:W-:Y:S01]  /*4270*/  VIADD R10, R2, 0x23 ;  /* 0x00000023020a7836 */ /* 0x000fe20000000000 */
[----:B------:R-:W-:Y:S01]  /*4280*/  ISETP.GE.AND P6, PT, R0, R11, PT ;  /* 0x0000000b0000720c */ /* 0x000fe20003fc6270 */
[----:B------:R-:W-:-:S03]  /*4290*/  VIADD R11, R2, 0x22 ;  /* 0x00000022020b7836 */ /* 0x000fc60000000000 */
[----:B------:R-:W-:Y:S02]  /*42a0*/  FSEL R113, R35, -INF , P6 ;  /* 0xff80000023717808 */ /* 0x000fe40003000000 */
[----:B------:R-:W-:Y:S02]  /*42b0*/  ISETP.GE.AND P6, PT, R0, R10, PT ;  /* 0x0000000a0000720c */ /* 0x000fe40003fc6270 */
[----:B------:R-:W-:Y:S02]  /*42c0*/  IADD3 R10, PT, PT, R2, 0x24, RZ ;  /* 0x00000024020a7810 */ /* 0x000fe40007ffe0ff */
[----:B------:R-:W-:Y:S02]  /*42d0*/  FSEL R86, R36, -INF , P5 ;  /* 0xff80000024567808 */ /* 0x000fe40002800000 */
[----:B------:R-:W-:Y:S02]  /*42e0*/  FSEL R111, R34, -INF , P3 ;  /* 0xff800000226f7808 */ /* 0x000fe40001800000 */
[----:B------:R-:W-:Y:S01]  /*42f0*/  ISETP.GE.AND P5, PT, R0, R10, PT ;  /* 0x0000000a0000720c */ /* 0x000fe20003fa6270 */
[----:B------:R-:W-:Y:S01]  /*4300*/  VIADD R10, R2, 0x26 ;  /* 0x00000026020a7836 */ /* 0x000fe20000000000 */
[----:B------:R-:W-:Y:S01]  /*4310*/  ISETP.GE.AND P3, PT, R0, R11, PT ;  /* 0x0000000b0000720c */ /* 0x000fe20003f66270 */
[----:B------:R-:W-:-:S03]  /*4320*/  VIADD R11, R2, 0x25 ;  /* 0x00000025020b7836 */ /* 0x000fc60000000000 */
[----:B------:R-:W-:Y:S02]  /*4330*/  FSEL R114, R38, -INF , P3 ;  /* 0xff80000026727808 */ /* 0x000fe40001800000 */
[----:B------:R-:W-:Y:S01]  /*4340*/  ISETP.GE.AND P3, PT, R0, R10, PT ;  /* 0x0000000a0000720c */ /* 0x000fe20003f66270 */
[----:B------:R-:W-:Y:S01]  /*4350*/  VIADD R10, R2, 0x27 ;  /* 0x00000027020a7836 */ /* 0x000fe20000000000 */
[----:B------:R-:W-:Y:S02]  /*4360*/  FSEL R112, R37, -INF , P4 ;  /* 0xff80000025707808 */ /* 0x000fe40002000000 */
[----:B------:R-:W-:Y:S02]  /*4370*/  FSEL R39, R39, -INF , P6 ;  /* 0xff80000027277808 */ /* 0x000fe40003000000 */
[C---:B------:R-:W-:Y:S02]  /*4380*/  ISETP.GE.AND P4, PT, R0.reuse, R11, PT ;  /* 0x0000000b0000720c */ /* 0x040fe40003f86270 */
[----:B------:R-:W-:-:S02]  /*4390*/  ISETP.GE.AND P6, PT, R0, R10, PT ;  /* 0x0000000a0000720c */ /* 0x000fc40003fc6270 */
[----:B------:R-:W-:Y:S02]  /*43a0*/  IADD3 R10, PT, PT, R2, 0x29, RZ ;  /* 0x00000029020a7810 */ /* 0x000fe40007ffe0ff */
[----:B------:R-:W-:Y:S01]  /*43b0*/  FSEL R115, R115, -INF , P4 ;  /* 0xff80000073737808 */ /* 0x000fe20002000000 */
[----:B------:R-:W-:Y:S01]  /*43c0*/  FMUL R40, R40, UR15 ;  /* 0x0000000f28287c20 */ /* 0x000fe20008400000 */
[----:B------:R-:W-:Y:S01]  /*43d0*/  ISETP.GE.AND P4, PT, R0, R10, PT ;  /* 0x0000000a0000720c */ /* 0x000fe20003f86270 */
[C---:B------:R-:W-:Y:S02]  /*43e0*/  VIADD R10, R2.reuse, 0x2a ;  /* 0x0000002a020a7836 */ /* 0x040fe40000000000 */
[----:B------:R-:W-:Y:S01]  /*43f0*/  VIADD R11, R2, 0x28 ;  /* 0x00000028020b7836 */ /* 0x000fe20000000000 */
[----:B------:R-:W-:Y:S01]  /*4400*/  FSEL R42, R42, -INF , P3 ;  /* 0xff8000002a2a7808 */ /* 0x000fe20001800000 */
[----:B------:R-:W-:Y:S01]  /*4410*/  FMUL R44, R44, UR15 ;  /* 0x0000000f2c2c7c20 */ /* 0x000fe20008400000 */
[----:B------:R-:W-:-:S02]  /*4420*/  FSEL R41, R40, -INF , P5 ;  /* 0xff80000028297808 */ /* 0x000fc40002800000 */
[----:B------:R-:W-:Y:S01]  /*4430*/  ISETP.GE.AND P3, PT, R0, R10, PT ;  /* 0x0000000a0000720c */ /* 0x000fe20003f66270 */
[----:B------:R-:W-:Y:S01]  /*4440*/  VIADD R10, R2, 0x2c ;  /* 0x0000002c020a7836 */ /* 0x000fe20000000000 */
[----:B------:R-:W-:Y:S01]  /*4450*/  ISETP.GE.AND P5, PT, R0, R11, PT ;  /* 0x0000000b0000720c */ /* 0x000fe20003fa6270 */
[----:B------:R-:W-:Y:S01]  /*4460*/  FMUL R43, R43, UR15 ;  /* 0x0000000f2b2b7c20 */ /* 0x000fe20008400000 */
[----:B------:R-:W-:Y:S02]  /*4470*/  VIADD R11, R2, 0x2b ;  /* 0x0000002b020b7836 */ /* 0x000fe40000000000 */
[----:B------:R-:W-:Y:S02]  /*4480*/  FSEL R44, R44, -INF , P5 ;  /* 0xff8000002c2c7808 */ /* 0x000fe40002800000 */
[----:B------:R-:W-:Y:S01]  /*4490*/  ISETP.GE.AND P5, PT, R0, R10, PT ;  /* 0x0000000a0000720c */ /* 0x000fe20003fa6270 */
[----:B------:R-:W-:Y:S01]  /*44a0*/  FMUL R10, R46, UR15 ;  /* 0x0000000f2e0a7c20 */ /* 0x000fe20008400000 */
[----:B------:R-:W-:Y:S01]  /*44b0*/  FSEL R43, R43, -INF , P6 ;  /* 0xff8000002b2b7808 */ /* 0x000fe20003000000 */
[----:B------:R-:W-:Y:S01]  /*44c0*/  FMUL R46, R47, UR15 ;  /* 0x0000000f2f2e7c20 */ /* 0x000fe20008400000 */
[----:B------:R-:W-:Y:S01]  /*44d0*/  ISETP.GE.AND P6, PT, R0, R11, PT ;  /* 0x0000000b0000720c */ /* 0x000fe20003fc6270 */
[----:B------:R-:W-:Y:S01]  /*44e0*/  FMUL R45, R45, UR15 ;  /* 0x0000000f2d2d7c20 */ /* 0x000fe20008400000 */
[----:B------:R-:W-:Y:S01]  /*44f0*/  FSEL R47, R10, -INF , P3 ;  /* 0xff8000000a2f7808 */ /* 0x000fe20001800000 */
[----:B------:R-:W-:Y:S01]  /*4500*/  FMUL R48, R48, UR15 ;  /* 0x0000000f30307c20 */ /* 0x000fe20008400000 */
[----:B------:R-:W-:-:S02]  /*4510*/  VIADD R11, R2, 0x2d ;  /* 0x0000002d020b7836 */ /* 0x000fc40000000000 */
[C---:B------:R-:W-:Y:S01]  /*4520*/  VIADD R10, R2.reuse, 0x30 ;  /* 0x00000030020a7836 */ /* 0x040fe20000000000 */
[----:B------:R-:W-:Y:S01]  /*4530*/  IADD3 R12, PT, PT, R2, 0x2e, RZ ;  /* 0x0000002e020c7810 */ /* 0x000fe20007ffe0ff */
[----:B------:R-:W-:Y:S01]  /*4540*/  FMUL R118, R50, UR15 ;  /* 0x0000000f32767c20 */ /* 0x000fe20008400000 */
[----:B------:R-:W-:Y:S02]  /*4550*/  FSEL R45, R45, -INF , P4 ;  /* 0xff8000002d2d7808 */ /* 0x000fe40002000000 */
[----:B------:R-:W-:Y:S02]  /*4560*/  FSEL R50, R48, -INF , P5 ;  /* 0xff80000030327808 */ /* 0x000fe40002800000 */
[----:B------:R-:W-:Y:S01]  /*4570*/  ISETP.GE.AND P4, PT, R0, R11, PT ;  /* 0x0000000b0000720c */ /* 0x000fe20003f86270 */
[----:B------:R-:W-:Y:S01]  /*4580*/  VIADD R11, R2, 0x2f ;  /* 0x0000002f020b7836 */ /* 0x000fe20000000000 */
[----:B------:R-:W-:Y:S01]  /*4590*/  ISETP.GE.AND P5, PT, R0, R10, PT ;  /* 0x0000000a0000720c */ /* 0x000fe20003fa6270 */
[----:B------:R-:W-:Y:S01]  /*45a0*/  VIADD R10, R2, 0x32 ;  /* 0x00000032020a7836 */ /* 0x000fe20000000000 */
[----:B------:R-:W-:Y:S01]  /*45b0*/  ISETP.GE.AND P3, PT, R0, R12, PT ;  /* 0x0000000c0000720c */ /* 0x000fe20003f66270 */
[----:B------:R-:W-:Y:S01]  /*45c0*/  FMUL R51, R51, UR15 ;  /* 0x0000000f33337c20 */ /* 0x000fe20008400000 */
[----:B------:R-:W-:Y:S01]  /*45d0*/  FSEL R46, R46, -INF , P6 ;  /* 0xff8000002e2e7808 */ /* 0x000fe20003000000 */
[----:B------:R-:W-:Y:S01]  /*45e0*/  FMUL R49, R49, UR15 ;  /* 0x0000000f31317c20 */ /* 0x000fe20008400000 */
[----:B------:R-:W-:-:S02]  /*45f0*/  FSEL R118, R118, -INF , P3 ;  /* 0xff80000076767808 */ /* 0x000fc40001800000 */
[----:B------:R-:W-:Y:S01]  /*4600*/  ISETP.GE.AND P6, PT, R0, R11, PT ;  /* 0x0000000b0000720c */ /* 0x000fe20003fc6270 */
[----:B------:R-:W-:Y:S01]  /*4610*/  VIADD R11, R2, 0x31 ;  /* 0x00000031020b7836 */ /* 0x000fe20000000000 */
[----:B------:R-:W-:Y:S02]  /*4620*/  ISETP.GE.AND P3, PT, R0, R10, PT ;  /* 0x0000000a0000720c */ /* 0x000fe40003f66270 */
        /* <DEDUP_REMOVED lines=16> */
[----:B------:R-:W-:-:S02]  /*4730*/  VIADD R11, R2, 0x36 ;  /* 0x00000036020b7836 */ /* 0x000fc40000000000 */
[----:B------:R-:W-:Y:S01]  /*4740*/  FMUL R56, R56, UR15 ;  /* 0x0000000f38387c20 */ /* 0x000fe20008400000 */
[----:B------:R-:W-:Y:S02]  /*4750*/  PRMT R26, RZ, 0x7610, R26 ;  /* 0x00007610ff1a7816 */ /* 0x000fe4000000001a */
[----:B------:R-:W-:Y:S02]  /*4760*/  FSEL R123, R55, -INF , P6 ;  /* 0xff800000377b7808 */ /* 0x000fe40003000000 */
[----:B------:R-:W-:Y:S02]  /*4770*/  PRMT R25, RZ, 0x7610, R25 ;  /* 0x00007610ff197816 */ /* 0x000fe40000000019 */
[----:B------:R-:W-:Y:S01]  /*4780*/  FSEL R122, R54, -INF , P3 ;  /* 0xff800000367a7808 */ /* 0x000fe20001800000 */
[----:B------:R-:W-:Y:S01]  /*4790*/  FMUL R57, R57, UR15 ;  /* 0x0000000f39397c20 */ /* 0x000fe20008400000 */
[----:B------:R-:W-:Y:S01]  /*47a0*/  ISETP.GE.AND P6, PT, R0, R10, PT ;  /* 0x0000000a0000720c */ /* 0x000fe20003fc6270 */
[C---:B------:R-:W-:Y:S01]  /*47b0*/  VIADD R14, R2.reuse, 0x39 ;  /* 0x00000039020e7836 */ /* 0x040fe20000000000 */
[----:B------:R-:W-:Y:S01]  /*47c0*/  IADD3 R12, PT, PT, R2, 0x38, RZ ;  /* 0x00000038020c7810 */ /* 0x000fe20007ffe0ff */
[----:B------:R-:W4:Y:S01]  /*47d0*/  @P1 LDG.E.U16 R26, desc[UR28][R174.64] ;  /* 0x0000001cae1a1981 */ /* 0x000f22000c1e1500 */
[----:B------:R-:W-:-:S02]  /*47e0*/  ISETP.GE.AND P3, PT, R0, R11, PT ;  /* 0x0000000b0000720c */ /* 0x000fc40003f66270 */
[----:B------:R-:W-:Y:S01]  /*47f0*/  PRMT R10, RZ, 0x7610, R10 ;  /* 0x00007610ff0a7816 */ /* 0x000fe2000000000a */
[----:B------:R-:W4:Y:S01]  /*4800*/  @P1 LDG.E.U16 R25, desc[UR28][R166.64] ;  /* 0x0000001ca6191981 */ /* 0x000f22000c1e1500 */
[----:B------:R-:W-:Y:S02]  /*4810*/  PRMT R11, RZ, 0x7610, R11 ;  /* 0x00007610ff0b7816 */ /* 0x000fe4000000000b */
[----:B------:R-:W-:Y:S02]  /*4820*/  FSEL R126, R56, -INF , P5 ;  /* 0xff800000387e7808 */ /* 0x000fe40002800000 */
[----:B------:R-:W-:Y:S01]  /*4830*/  ISETP.GE.AND P5, PT, R0, R12, PT ;  /* 0x0000000c0000720c */ /* 0x000fe20003fa6270 */
[----:B------:R-:W4:Y:S01]  /*4840*/  @P1 LDG.E.U16 R10, desc[UR28][R158.64] ;  /* 0x0000001c9e0a1981 */ /* 0x000f22000c1e1500 */
[----:B------:R-:W-:Y:S02]  /*4850*/  PRMT R12, RZ, 0x7610, R12 ;  /* 0x00007610ff0c7816 */ /* 0x000fe4000000000c */
[----:B------:R-:W-:Y:S01]  /*4860*/  FSEL R127, R57, -INF , P4 ;  /* 0xff800000397f7808 */ /* 0x000fe20002000000 */
[----:B------:R-:W4:Y:S01]  /*4870*/  @P1 LDG.E.U16 R11, desc[UR28][R146.64] ;  /* 0x0000001c920b1981 */ /* 0x000f22000c1e1500 */
[----:B------:R-:W-:-:S02]  /*4880*/  PRMT R16, RZ, 0x7610, R16 ;  /* 0x00007610ff107816 */ /* 0x000fc40000000010 */
[----:B------:R-:W-:Y:S01]  /*4890*/  ISETP.GE.AND P4, PT, R0, R14, PT ;  /* 0x0000000e0000720c */ /* 0x000fe20003f86270 */
[----:B------:R-:W4:Y:S01]  /*48a0*/  @P1 LDG.E.U16 R12, desc[UR28][R138.64] ;  /* 0x0000001c8a0c1981 */ /* 0x000f22000c1e1500 */
[----:B------:R-:W-:Y:S02]  /*48b0*/  PRMT R17, RZ, 0x7610, R17 ;  /* 0x00007610ff117816 */ /* 0x000fe40000000011 */
[----:B------:R-:W-:Y:S01]  /*48c0*/  PRMT R14, RZ, 0x7610, R14 ;  /* 0x00007610ff0e7816 */ /* 0x000fe2000000000e */
[----:B------:R-:W-:Y:S01]  /*48d0*/  FMUL R58, R58, UR15 ;  /* 0x0000000f3a3a7c20 */ /* 0x000fe20008400000 */
[----:B------:R-:W-:Y:S01]  /*48e0*/  VIADD R15, R2, 0x3a ;  /* 0x0000003a020f7836 */ /* 0x000fe20000000000 */
[----:B------:R-:W4:Y:S01]  /*48f0*/  @P1 LDG.E.U16 R16, desc[UR28][R190.64] ;  /* 0x0000001cbe101981 */ /* 0x000f22000c1e1500 */
[----:B------:R-:W-:-:S03]  /*4900*/  FMNMX3 R13, R73, R74, R75, !PT ;  /* 0x0000004a490d7276 */ /* 0x000fc6000780004b */
[----:B------:R-:W4:Y:S01]  /*4910*/  @P1 LDG.E.U16 R17, desc[UR28][R184.64] ;  /* 0x0000001cb8111981 */ /* 0x000f22000c1e1500 */
[----:B------:R-:W-:-:S03]  /*4920*/  FSEL R150, R58, -INF , P3 ;  /* 0xff8000003a967808 */ /* 0x000fc60001800000 */
[----:B------:R-:W4:Y:S01]  /*4930*/  @P1 LDG.E.U16 R14, desc[UR28][R178.64] ;  /* 0x0000001cb20e1981 */ /* 0x000f22000c1e1500 */
[----:B------:R-:W-:Y:S02]  /*4940*/  ISETP.GE.AND P3, PT, R0, R15, PT ;  /* 0x0000000f0000720c */ /* 0x000fe40003f66270 */
[----:B------:R-:W-:Y:S02]  /*4950*/  PRMT R15, RZ, 0x7610, R15 ;  /* 0x00007610ff0f7816 */ /* 0x000fe4000000000f */
[----:B------:R-:W-:-:S04]  /*4960*/  FMNMX3 R13, R13, R80, R76, !PT ;  /* 0x000000500d0d7276 */ /* 0x000fc8000780004c */
[----:B------:R-:W4:Y:S01]  /*4970*/  @P1 LDG.E.U16 R15, desc[UR28][R172.64] ;  /* 0x0000001cac0f1981 */ /* 0x000f22000c1e1500 */
[----:B------:R-:W-:-:S04]  /*4980*/  FMNMX3 R13, R13, R83, R82, !PT ;  /* 0x000000530d0d7276 */ /* 0x000fc80007800052 */
[----:B------:R-:W-:-:S04]  /*4990*/  FMNMX3 R18, R13, R79, R77, !PT ;  /* 0x0000004f0d127276 */ /* 0x000fc8000780004d */
[----:B------:R-:W-:Y:S01]  /*49a0*/  FMNMX3 R18, R18, R78, R81, !PT ;  /* 0x0000004e12127276 */ /* 0x000fe20007800051 */
[----:B------:R-:W-:Y:S01]  /*49b0*/  FMUL R59, R59, UR15 ;  /* 0x0000000f3b3b7c20 */ /* 0x000fe20008400000 */
[----:B------:R-:W-:Y:S02]  /*49c0*/  VIADD R19, R2, 0x3b ;  /* 0x0000003b02137836 */ /* 0x000fe40000000000 */
[----:B------:R-:W-:Y:S02]  /*49d0*/  FMNMX3 R18, R18, R88, R98, !PT ;  /* 0x0000005812127276 */ /* 0x000fe40007800062 */
[----:B------:R-:W-:Y:S02]  /*49e0*/  PRMT R13, RZ, 0x7610, R13 ;  /* 0x00007610ff0d7816 */ /* 0x000fe4000000000d */
[----:B------:R-:W-:Y:S02]  /*49f0*/  FMNMX3 R18, R18, R97, R96, !PT ;  /* 0x0000006112127276 */ /* 0x000fe40007800060 */
[----:B------:R-:W-:-:S02]  /*4a00*/  FSEL R128, R59, -INF , P6 ;  /* 0xff8000003b807808 */ /* 0x000fc40003000000 */
[----:B------:R-:W-:Y:S01]  /*4a10*/  ISETP.GE.AND P6, PT, R0, R19, PT ;  /* 0x000000130000720c */ /* 0x000fe20003fc6270 */
[----:B------:R-:W4:Y:S01]  /*4a20*/  @P1 LDG.E.U16 R13, desc[UR28][R164.64] ;  /* 0x0000001ca40d1981 */ /* 0x000f22000c1e1500 */
[----:B------:R-:W-:Y:S02]  /*4a30*/  PRMT R20, RZ, 0x7610, R20 ;  /* 0x00007610ff147816 */ /* 0x000fe40000000014 */
[----:B------:R-:W-:Y:S02]  /*4a40*/  FMNMX3 R21, R18, R95, R94, !PT ;  /* 0x0000005f12157276 */ /* 0x000fe4000780005e */
[----:B------:R-:W-:Y:S02]  /*4a50*/  PRMT R19, RZ, 0x7610, R19 ;  /* 0x00007610ff137816 */ /* 0x000fe40000000013 */
[----:B------:R-:W-:Y:S01]  /*4a60*/  PRMT R18, RZ, 0x7610, R18 ;  /* 0x00007610ff127816 */ /* 0x000fe20000000012 */
[----:B------:R-:W4:Y:S01]  /*4a70*/  @P1 LDG.E.U16 R20, desc[UR28][R154.64] ;  /* 0x0000001c9a141981 */ /* 0x000f22000c1e1500 */
[----:B------:R-:W-:-:S03]  /*4a80*/  FMNMX3 R21, R21, R91, R90, !PT ;  /* 0x0000005b15157276 */ /* 0x000fc6000780005a */
[----:B------:R-:W4:Y:S01]  /*4a90*/  @P1 LDG.E.U16 R19, desc[UR28][R144.64] ;  /* 0x0000001c90131981 */ /* 0x000f22000c1e1500 */
[----:B------:R-:W-:-:S03]  /*4aa0*/  FMNMX3 R21, R21, R89, R99, !PT ;  /* 0x0000005915157276 */ /* 0x000fc60007800063 */
[----:B------:R-:W4:Y:S01]  /*4ab0*/  @P1 LDG.E.U16 R18, desc[UR28][R136.64] ;  /* 0x0000001c88121981 */ /* 0x000f22000c1e1500 */
[----:B------:R-:W-:-:S04]  /*4ac0*/  FMNMX3 R21, R21, R102, R103, !PT ;  /* 0x0000006615157276 */ /* 0x000fc80007800067 */
        /* <DEDUP_REMOVED lines=12> */
[----:B------:R-:W-:Y:S01]  /*4b90*/  FMNMX3 R36, R36, R119, R120, !PT ;  /* 0x0000007724247276 */ /* 0x000fe20007800078 */
[----:B------:R-:W-:-:S03]  /*4ba0*/  FMUL R60, R60, UR15 ;  /* 0x0000000f3c3c7c20 */ /* 0x000fc60008400000 */
[----:B------:R-:W-:Y:S01]  /*4bb0*/  FMNMX3 R36, R36, R121, R122, !PT ;  /* 0x0000007924247276 */ /* 0x000fe2000780007a */
[----:B------:R-:W-:-:S03]  /*4bc0*/  VIADD R22, R2, 0x3c ;  /* 0x0000003c02167836 */ /* 0x000fc60000000000 */
[----:B------:R-:W-:Y:S01]  /*4bd0*/  FMNMX3 R36, R36, R123, R126, !PT ;  /* 0x0000007b24247276 */ /* 0x000fe2000780007e */
[----:B------:R-:W-:Y:S01]  /*4be0*/  FMUL R61, R61, UR15 ;  /* 0x0000000f3d3d7c20 */ /* 0x000fe20008400000 */
[----:B------:R-:W-:Y:S01]  /*4bf0*/  FMUL R62, R62, UR15 ;  /* 0x0000000f3e3e7c20 */ /* 0x000fe20008400000 */
[----:B------:R-:W-:Y:S02]  /*4c00*/  FSEL R129, R60, -INF , P5 ;  /* 0xff8000003c817808 */ /* 0x000fe40002800000 */
[----:B------:R-:W-:Y:S01]  /*4c10*/  FMNMX3 R36, R36, R127, R150, !PT ;  /* 0x0000007f24247276 */ /* 0x000fe20007800096 */
[----:B------:R-:W-:Y:S02]  /*4c20*/  VIADD R28, R2, 0x3e ;  /* 0x0000003e021c7836 */ /* 0x000fe40000000000 */
[----:B------:R-:W-:Y:S01]  /*4c30*/  FMUL R63, R63, UR15 ;  /* 0x0000000f3f3f7c20 */ /* 0x000fe20008400000 */
[----:B------:R-:W-:Y:S01]  /*4c40*/  FMUL R64, R64, UR15 ;  /* 0x0000000f40407c20 */ /* 0x000fe20008400000 */
[----:B------:R-:W-:-:S02]  /*4c50*/  IADD3 R29, PT, PT, R2, 0x3d, RZ ;  /* 0x0000003d021d7810 */ /* 0x000fc40007ffe0ff */
[----:B------:R-:W-:Y:S02]  /*4c60*/  ISETP.GE.AND P5, PT, R0, R22, PT ;  /* 0x000000160000720c */ /* 0x000fe40003fa6270 */
[----:B------:R-:W-:Y:S02]  /*4c70*/  FSEL R226, R61, -INF , P4 ;  /* 0xff8000003de27808 */ /* 0x000fe40002000000 */
[----:B------:R-:W-:Y:S02]  /*4c80*/  FSEL R156, R62, -INF , P3 ;  /* 0xff8000003e9c7808 */ /* 0x000fe40001800000 */
[----:B------:R-:W-:Y:S01]  /*4c90*/  FMNMX3 R36, R36, R128, R129, !PT ;  /* 0x0000008024247276 */ /* 0x000fe20007800081 */
[----:B------:R-:W-:Y:S02]  /*4ca0*/  VIADD R2, R2, 0x3f ;  /* 0x0000003f02027836 */ /* 0x000fe40000000000 */
[----:B------:R-:W-:Y:S01]  /*4cb0*/  FMUL R65, R65, UR15 ;  /* 0x0000000f41417c20 */ /* 0x000fe20008400000 */
[----:B------:R-:W-:Y:S01]  /*4cc0*/  FMUL R66, R66, UR15 ;  /* 0x0000000f42427c20 */ /* 0x000fe20008400000 */
[----:B------:R-:W-:-:S02]  /*4cd0*/  ISETP.GE.AND P4, PT, R0, R29, PT ;  /* 0x0000001d0000720c */ /* 0x000fc40003f86270 */
[----:B------:R-:W-:Y:S02]  /*4ce0*/  ISETP.GE.AND P3, PT, R0, R28, PT ;  /* 0x0000001c0000720c */ /* 0x000fe40003f66270 */
[----:B------:R-:W-:Y:S02]  /*4cf0*/  FSEL R157, R63, -INF , P6 ;  /* 0xff8000003f9d7808 */ /* 0x000fe40003000000 */
[----:B------:R-:W-:Y:S02]  /*4d00*/  FSEL R239, R64, -INF , P5 ;  /* 0xff80000040ef7808 */ /* 0x000fe40002800000 */
[----:B------:R-:W-:Y:S01]  /*4d10*/  FMNMX3 R36, R36, R226, R156, !PT ;  /* 0x000000e224247276 */ /* 0x000fe2000780009c */
[----:B------:R-:W-:Y:S01]  /*4d20*/  FMUL R67, R67, UR15 ;  /* 0x0000000f43437c20 */ /* 0x000fe20008400000 */
[----:B------:R-:W1:Y:S01]  /*4d30*/  S2R R92, SR_TID.X ;  /* 0x00000000005c7919 */ /* 0x000e620000002100 */
[----:B------:R-:W-:Y:S02]  /*4d40*/  ISETP.GE.AND P6, PT, R0, R2, PT ;  /* 0x000000020000720c */ /* 0x000fe40003fc6270 */
[----:B------:R-:W-:-:S02]  /*4d50*/  FSEL R238, R65, -INF , P4 ;  /* 0xff80000041ee7808 */ /* 0x000fc40002000000 */
[----:B------:R-:W-:Y:S02]  /*4d60*/  FSEL R240, R66, -INF , P3 ;  /* 0xff80000042f07808 */ /* 0x000fe40001800000 */
[----:B------:R-:W-:Y:S02]  /*4d70*/  FMNMX3 R36, R36, R157, R239, !PT ;  /* 0x0000009d24247276 */ /* 0x000fe400078000ef */
[----:B------:R-:W-:Y:S02]  /*4d80*/  FSEL R241, R67, -INF , P6 ;  /* 0xff80000043f17808 */ /* 0x000fe40003000000 */
[----:B------:R-:W-:-:S04]  /*4d90*/  FMNMX3 R36, R36, R238, R240, !PT ;  /* 0x000000ee24247276 */ /* 0x000fc800078000f0 */
[----:B------:R-:W-:-:S05]  /*4da0*/  FMNMX R36, R241, R36, !PT ;  /* 0x00000024f1247209 */ /* 0x000fca0007800000 */
[----:B------:R-:W0:Y:S01]  /*4db0*/  SHFL.BFLY PT, R28, R36, 0x10, 0x1f ;  /* 0x0e001f00241c7f89 */ /* 0x000e2200000e0000 */
[----:B------:R-:W-:Y:S02]  /*4dc0*/  PRMT R21, RZ, 0x7610, R21 ;  /* 0x00007610ff157816 */ /* 0x000fe40000000015 */
[----:B------:R-:W-:-:S04]  /*4dd0*/  PRMT R22, RZ, 0x7610, R22 ;  /* 0x00007610ff167816 */ /* 0x000fc80000000016 */
[----:B------:R-:W4:Y:S01]  /*4de0*/  @P1 LDG.E.U16 R21, desc[UR28][R188.64] ;  /* 0x0000001cbc151981 */ /* 0x000f22000c1e1500 */
[----:B------:R-:W-:-:S03]  /*4df0*/  PRMT R32, RZ, 0x7610, R32 ;  /* 0x00007610ff207816 */ /* 0x000fc60000000020 */
[----:B------:R-:W4:Y:S01]  /*4e00*/  @P1 LDG.E.U16 R22, desc[UR28][R182.64] ;  /* 0x0000001cb6161981 */ /* 0x000f22000c1e1500 */
[----:B-1----:R-:W-:Y:S02]  /*4e10*/  LOP3.LUT R2, R92, 0x40, RZ, 0xc0, !PT ;  /* 0x000000405c027812 */ /* 0x002fe400078ec0ff */
[----:B------:R-:W-:Y:S01]  /*4e20*/  PRMT R33, RZ, 0x7610, R33 ;  /* 0x00007610ff217816 */ /* 0x000fe20000000021 */
[----:B------:R-:W4:Y:S01]  /*4e30*/  @P1 LDG.E.U16 R32, desc[UR28][R176.64] ;  /* 0x0000001cb0201981 */ /* 0x000f22000c1e1500 */
[----:B------:R-:W-:Y:S01]  /*4e40*/  PRMT R34, RZ, 0x7610, R34 ;  /* 0x00007610ff227816 */ /* 0x000fe20000000022 */
[----:B------:R-:W-:Y:S01]  /*4e50*/  IMAD R2, R2, 0x80, R84 ;  /* 0x0000008002027824 */ /* 0x000fe200078e0254 */
[----:B------:R-:W-:Y:S02]  /*4e60*/  PRMT R35, RZ, 0x7610, R35 ;  /* 0x00007610ff237816 */ /* 0x000fe40000000023 */
[----:B------:R-:W-:Y:S01]  /*4e70*/  PRMT R38, RZ, 0x7610, R38 ;  /* 0x00007610ff267816 */ /* 0x000fe20000000026 */
[----:B------:R-:W4:Y:S01]  /*4e80*/  @P1 LDG.E.U16 R33, desc[UR28][R170.64] ;  /* 0x0000001caa211981 */ /* 0x000f22000c1e1500 */
[----:B------:R-:W-:-:S02]  /*4e90*/  PRMT R37, RZ, 0x7610, R37 ;  /* 0x00007610ff257816 */ /* 0x000fc40000000025 */
[----:B0-----:R-:W-:Y:S01]  /*4ea0*/  FMNMX3 R36, R36, -INF , R28, !PT ;  /* 0xff80000024247876 */ /* 0x001fe2000780001c */
[----:B------:R0:W-:Y:S01]  /*4eb0*/  STS.U16 [R2+UR16], R4 ;  /* 0x0000000402007988 */ /* 0x0001e20008000410 */
[----:B------:R-:W-:-:S03]  /*4ec0*/  LOP3.LUT R48, R2, 0x10, RZ, 0x3c, !PT ;  /* 0x0000001002307812 */ /* 0x000fc600078e3cff */
[----:B------:R-:W4:Y:S04]  /*4ed0*/  @P1 LDG.E.U16 R34, desc[UR28][R162.64] ;  /* 0x0000001ca2221981 */ /* 0x000f28000c1e1500 */
[----:B------:R-:W4:Y:S01]  /*4ee0*/  @P1 LDG.E.U16 R35, desc[UR28][R152.64] ;  /* 0x0000001c98231981 */ /* 0x000f22000c1e1500 */
[----:B0-----:R-:W-:-:S03]  /*4ef0*/  FADD R4, R73, -R36 ;  /* 0x8000002449047221 */ /* 0x001fc60000000000 */
[----:B------:R-:W4:Y:S01]  /*4f00*/  @P1 LDG.E.U16 R38, desc[UR28][R142.64] ;  /* 0x0000001c8e261981 */ /* 0x000f22000c1e1500 */
[----:B------:R-:W-:-:S03]  /*4f10*/  FMUL R4, R4, 1.4426950216293334961 ;  /* 0x3fb8aa3b04047820 */ /* 0x000fc60000400000 */
[----:B------:R-:W4:Y:S04]  /*4f20*/  @P1 LDG.E.U16 R37, desc[UR28][R134.64] ;  /* 0x0000001c86251981 */ /* 0x000f28000c1e1500 */
[----:B--2---:R-:W-:Y:S04]  /*4f30*/  STS.U16 [R2+UR16+0x400], R6 ;  /* 0x0004000602007988 */ /* 0x004fe80008000410 */
[----:B---3--:R-:W-:Y:S04]  /*4f40*/  STS.U16 [R2+UR16+0x800], R7 ;  /* 0x0008000702007988 */ /* 0x008fe80008000410 */
[----:B------:R-:W-:Y:S04]  /*4f50*/  STS.U16 [R2+UR16+0xc00], R8 ;  /* 0x000c000802007988 */ /* 0x000fe80008000410 */
[----:B------:R-:W-:Y:S04]  /*4f60*/  STS.U16 [R2+UR16+0x1000], R5 ;  /* 0x0010000502007988 */ /* 0x000fe80008000410 */
[----:B------:R-:W-:Y:S04]  /*4f70*/  STS.U16 [R2+UR16+0x1400], R9 ;  /* 0x0014000902007988 */ /* 0x000fe80008000410 */
[----:B------:R-:W-:Y:S04]  /*4f80*/  STS.U16 [R2+UR16+0x1800], R24 ;  /* 0x0018001802007988 */ /* 0x000fe80008000410 */
[----:B------:R-:W-:Y:S04]  /*4f90*/  STS.U16 [R2+UR16+0x1c00], R23 ;  /* 0x001c001702007988 */ /* 0x000fe80008000410 */
[----:B------:R-:W-:Y:S04]  /*4fa0*/  STS.U16 [R48+UR16+0x80], R72 ;  /* 0x0000804830007988 */ /* 0x000fe80008000410 */
[----:B------:R0:W-:Y:S02]  /*4fb0*/  STS.U16 [R48+UR16+0x480], R71 ;  /* 0x0004804730007988 */ /* 0x0001e40008000410 */
[----:B0-----:R0:W-:Y:S02]  /*4fc0*/  MUFU.EX2 R71, R4 ;  /* 0x0000000400477308 */ /* 0x0011e40000000800 */
[----:B------:R1:W-:Y:S01]  /*4fd0*/  STS.U16 [R48+UR16+0x880], R70 ;  /* 0x0008804630007988 */ /* 0x0003e20008000410 */
[----:B0-----:R-:W-:-:S04]  /*4fe0*/  FADD R4, R75, -R36 ;  /* 0x800000244b047221 */ /* 0x001fc80000000000 */
[----:B------:R-:W-:-:S04]  /*4ff0*/  FMUL R4, R4, 1.4426950216293334961 ;  /* 0x3fb8aa3b04047820 */ /* 0x000fc80000400000 */
[----:B-1----:R0:W-:Y:S01]  /*5000*/  MUFU.EX2 R70, R4 ;  /* 0x0000000400467308 */ /* 0x0021e20000000800 */
[--C-:B------:R-:W-:Y:S01]  /*5010*/  FADD R5, R74, -R36.reuse ;  /* 0x800000244a057221 */ /* 0x100fe20000000000 */
[----:B0-----:R-:W-:-:S04]  /*5020*/  FADD R4, R76, -R36 ;  /* 0x800000244c047221 */ /* 0x001fc80000000000 */
[----:B------:R-:W-:Y:S01]  /*5030*/  FMUL R4, R4, 1.4426950216293334961 ;  /* 0x3fb8aa3b04047820 */ /* 0x000fe20000400000 */
[----:B------:R-:W-:-:S03]  /*5040*/  FMUL R5, R5, 1.4426950216293334961 ;  /* 0x3fb8aa3b05057820 */ /* 0x000fc60000400000 */
[----:B------:R0:W-:Y:S01]  /*5050*/  MUFU.EX2 R66, R4 ;  /* 0x0000000400427308 */ /* 0x0001e20000000800 */
[C---:B------:R-:W-:Y:S01]  /*5060*/  IMAD.SHL.U32 R6, R227.reuse, 0x4, RZ ;  /* 0x00000004e3067824 */ /* 0x040fe200078e00ff */
[-C--:B------:R-:W-:Y:S01]  /*5070*/  IADD3 R116, P5, PT, R116, R68.reuse, RZ ;  /* 0x0000004474747210 */ /* 0x080fe20007fbe0ff */
[C---:B------:R-:W-:Y:S01]  /*5080*/  IMAD R84, R227.reuse, 0x68, RZ ;  /* 0x00000068e3547824 */ /* 0x040fe200078e02ff */
[C---:B------:R-:W-:Y:S01]  /*5090*/  LEA R132, P4, R227.reuse, R68, 0x3 ;  /* 0x00000044e3847211 */ /* 0x040fe200078818ff */
[----:B------:R-:W-:Y:S02]  /*50a0*/  IMAD R7, R227, 0x5, RZ ;  /* 0x00000005e3077824 */ /* 0x000fe400078e02ff */
[----:B0-----:R-:W-:Y:S01]  /*50b0*/  FADD R4, R79, -R36 ;  /* 0x800000244f047221 */ /* 0x001fe20000000000 */
[C---:B------:R-:W-:Y:S01]  /*50c0*/  IMAD R242, R227.reuse, 0xc, RZ ;  /* 0x0000000ce3f27824 */ /* 0x040fe200078e02ff */
[----:B------:R0:W1:Y:S01]  /*50d0*/  MUFU.EX2 R67, R5 ;  /* 0x0000000500437308 */ /* 0x0000620000000800 */
[----:B------:R-:W-:-:S02]  /*50e0*/  IMAD R100, R227, 0x48, RZ ;  /* 0x00000048e3647824 */ /* 0x000fc400078e02ff */
[----:B------:R-:W-:Y:S01]  /*50f0*/  FMUL R4, R4, 1.4426950216293334961 ;  /* 0x3fb8aa3b04047820 */ /* 0x000fe20000400000 */
[-C--:B------:R-:W-:Y:S02]  /*5100*/  IADD3 R130, P3, PT, R130, R68.reuse, RZ ;  /* 0x0000004482827210 */ /* 0x080fe40007f7e0ff */
[-C--:B------:R-:W-:Y:S01]  /*5110*/  IADD3 R124, P6, PT, R124, R68.reuse, RZ ;  /* 0x000000447c7c7210 */ /* 0x080fe20007fde0ff */
[----:B------:R-:W-:Y:S01]  /*5120*/  IMAD R72, R227, 0x1c, RZ ;  /* 0x0000001ce3487824 */ /* 0x000fe200078e02ff */
[-C--:B------:R-:W-:Y:S02]  /*5130*/  LEA.HI.X.SX32 R117, R85, R69.reuse, 0x1, P5 ;  /* 0x0000004555757211 */ /* 0x080fe400028f0eff */
[----:B------:R-:W-:Y:S01]  /*5140*/  PRMT R31, RZ, 0x7610, R31 ;  /* 0x00007610ff1f7816 */ /* 0x000fe2000000001f */
[----:B0-----:R-:W-:Y:S01]  /*5150*/  FADD R5, R77, -R36 ;  /* 0x800000244d057221 */ /* 0x001fe20000000000 */
[----:B------:R-:W-:Y:S01]  /*5160*/  LEA.HI.X.SX32 R133, R6, R69, 0x1, P4 ;  /* 0x0000004506857211 */ /* 0x000fe200020f0eff */
[----:B------:R0:W-:Y:S01]  /*5170*/  MUFU.EX2 R64, R4 ;  /* 0x0000000400407308 */ /* 0x0001e20000000800 */
[----:B------:R-:W-:-:S02]  /*5180*/  IADD3 R84, P5, PT, R84, R68, RZ ;  /* 0x0000004454547210 */ /* 0x000fc40007fbe0ff */
[----:B------:R-:W-:Y:S01]  /*5190*/  PRMT R29, RZ, 0x7610, R29 ;  /* 0x00007610ff1d7816 */ /* 0x000fe2000000001d */
[----:B------:R-:W-:Y:S01]  /*51a0*/  FADD R78, R78, -R36 ;  /* 0x800000244e4e7221 */ /* 0x000fe20000000000 */
[-C--:B------:R-:W-:Y:S01]  /*51b0*/  IADD3 R108, P4, PT, R108, R68.reuse, RZ ;  /* 0x000000446c6c7210 */ /* 0x080fe20007f9e0ff */
[----:B------:R-:W2:Y:S01]  /*51c0*/  @P1 LDG.E.U16 R31, desc[UR28][R132.64] ;  /* 0x0000001c841f1981 */ /* 0x000ea2000c1e1500 */
[-C--:B------:R-:W-:Y:S02]  /*51d0*/  LEA.HI.X.SX32 R131, R7, R69.reuse, 0x1, P3 ;  /* 0x0000004507837211 */ /* 0x080fe400018f0eff */
[----:B------:R-:W-:Y:S01]  /*51e0*/  PRMT R8, RZ, 0x7610, R8 ;  /* 0x00007610ff087816 */ /* 0x000fe20000000008 */
[----:B0-----:R-:W-:Y:S01]  /*51f0*/  FMUL R4, R5, 1.4426950216293334961 ;  /* 0x3fb8aa3b05047820 */ /* 0x001fe20000400000 */
[-C--:B------:R-:W-:Y:S02]  /*5200*/  LEA.HI.X.SX32 R125, R242, R69.reuse, 0x1, P6 ;  /* 0x00000045f27d7211 */ /* 0x080fe400030f0eff */
[----:B------:R-:W-:Y:S01]  /*5210*/  PRMT R30, RZ, 0x7610, R30 ;  /* 0x00007610ff1e7816 */ /* 0x000fe2000000001e */
[----:B------:R-:W-:Y:S01]  /*5220*/  IMAD R92, R227, 0x58, RZ ;  /* 0x00000058e35c7824 */ /* 0x000fe200078e02ff */
[----:B------:R-:W-:Y:S01]  /*5230*/  IADD3 R100, P3, PT, R100, R68, RZ ;  /* 0x0000004464647210 */ /* 0x000fe20007f7e0ff */
[----:B------:R0:W-:Y:S01]  /*5240*/  MUFU.EX2 R65, R4 ;  /* 0x0000000400417308 */ /* 0x0001e20000000800 */
[-C--:B------:R-:W-:Y:S01]  /*5250*/  LEA.HI.X.SX32 R85, R109, R69.reuse, 0x1, P5 ;  /* 0x000000456d557211 */ /* 0x080fe200028f0eff */
[----:B------:R-:W3:Y:S01]  /*5260*/  @P1 LDG.E.U16 R29, desc[UR28][R124.64] ;  /* 0x0000001c7c1d1981 */ /* 0x000ee2000c1e1500 */
[-C--:B------:R-:W-:Y:S01]  /*5270*/  LEA.HI.X.SX32 R109, R72, R69.reuse, 0x1, P4 ;  /* 0x00000045486d7211 */ /* 0x080fe200020f0eff */
[----:B------:R-:W-:Y:S01]  /*5280*/  FADD R81, R81, -R36 ;  /* 0x8000002451517221 */ /* 0x000fe20000000000 */
[----:B------:R-:W-:Y:S01]  /*5290*/  PRMT R6, RZ, 0x7610, R6 ;  /* 0x00007610ff067816 */ /* 0x000fe20000000006 */
[----:B------:R-:W2:Y:S01]  /*52a0*/  @P1 LDG.E.U16 R8, desc[UR28][R116.64] ;  /* 0x0000001c74081981 */ /* 0x000ea2000c1e1500 */
[----:B------:R-:W-:Y:S01]  /*52b0*/  LEA.HI.X.SX32 R101, R93, R69, 0x1, P3 ;  /* 0x000000455d657211 */ /* 0x000fe200018f0eff */
[----:B------:R-:W-:-:S02]  /*52c0*/  IMAD R76, R227, 0x78, RZ ;  /* 0x00000078e34c7824 */ /* 0x000fc400078e02ff */
[----:B0-----:R-:W-:Y:S01]  /*52d0*/  FMUL R4, R78, 1.4426950216293334961 ;  /* 0x3fb8aa3b4e047820 */ /* 0x001fe20000400000 */
[C---:B------:R-:W-:Y:S01]  /*52e0*/  IMAD R73, R227.reuse, 0x2c, RZ ;  /* 0x0000002ce3497824 */ /* 0x040fe200078e02ff */
[----:B------:R-:W2:Y:S01]  /*52f0*/  @P1 LDG.E.U16 R30, desc[UR28][R108.64] ;  /* 0x0000001c6c1e1981 */ /* 0x000ea2000c1e1500 */
[-C--:B------:R-:W-:Y:S01]  /*5300*/  IADD3 R92, P6, PT, R92, R68.reuse, RZ ;  /* 0x000000445c5c7210 */ /* 0x080fe20007fde0ff */
[----:B------:R0:W-:Y:S01]  /*5310*/  MUFU.EX2 R63, R4 ;  /* 0x00000004003f7308 */ /* 0x0001e20000000800 */
[----:B------:R-:W-:Y:S01]  /*5320*/  IMAD R74, R227, 0x3c, RZ ;  /* 0x0000003ce34a7824 */ /* 0x000fe200078e02ff */
[----:B------:R-:W2:Y:S01]  /*5330*/  @P1 LDG.E.U16 R6, desc[UR28][R100.64] ;  /* 0x0000001c64061981 */ /* 0x000ea2000c1e1500 */
[----:B------:R-:W-:Y:S01]  /*5340*/  IADD3 R76, P3, PT, R76, R68, RZ ;  /* 0x000000444c4c7210 */ /* 0x000fe20007f7e0ff */
[--C-:B------:R-:W-:Y:S01]  /*5350*/  FADD R27, R27, -R36.reuse ;  /* 0x800000241b1b7221 */ /* 0x100fe20000000000 */
[----:B------:R-:W-:Y:S02]  /*5360*/  PRMT R7, RZ, 0x7610, R7 ;  /* 0x00007610ff077816 */ /* 0x000fe40000000007 */
[----:B------:R-:W-:Y:S01]  /*5370*/  PRMT R9, RZ, 0x7610, R9 ;  /* 0x00007610ff097816 */ /* 0x000fe20000000009 */
[----:B----4-:R-:W-:Y:S01]  /*5380*/  STS.U16 [R48+UR16+0xc80], R26 ;  /* 0x000c801a30007988 */ /* 0x010fe20008000410 */
[----:B0-----:R-:W-:Y:S01]  /*5390*/  FMUL R4, R81, 1.4426950216293334961 ;  /* 0x3fb8aa3b51047820 */ /* 0x001fe20000400000 */
[-C--:B------:R-:W-:Y:S01]  /*53a0*/  LEA.HI.X.SX32 R93, R73, R69.reuse, 0x1, P6 ;  /* 0x00000045495d7211 */ /* 0x080fe200030f0eff */
[--C-:B------:R-:W-:Y:S01]  /*53b0*/  FADD R80, R80, -R36.reuse ;  /* 0x8000002450507221 */ /* 0x100fe20000000000 */
[----:B------:R-:W-:Y:S01]  /*53c0*/  LEA.HI.X.SX32 R77, R74, R69, 0x1, P3 ;  /* 0x000000454a4d7211 */ /* 0x000fe200018f0eff */
[----:B------:R0:W-:Y:S01]  /*53d0*/  MUFU.EX2 R62, R4 ;  /* 0x00000004003e7308 */ /* 0x0001e20000000800 */
[----:B------:R-:W-:Y:S01]  /*53e0*/  PRMT R5, RZ, 0x7610, R5 ;  /* 0x00007610ff057816 */ /* 0x000fe20000000005 */
[----:B------:R-:W4:Y:S01]  /*53f0*/  @P1 LDG.E.U16 R7, desc[UR28][R92.64] ;  /* 0x0000001c5c071981 */ /* 0x000f22000c1e1500 */
[----:B------:R-:W-:Y:S01]  /*5400*/  FMUL R24, R27, 1.4426950216293334961 ;  /* 0x3fb8aa3b1b187820 */ /* 0x000fe20000400000 */
[--C-:B------:R-:W-:Y:S01]  /*5410*/  FADD R83, R83, -R36.reuse ;  /* 0x8000002453537221 */ /* 0x100fe20000000000 */
[--C-:B------:R-:W-:Y:S01]  /*5420*/  FADD R82, R82, -R36.reuse ;  /* 0x8000002452527221 */ /* 0x100fe20000000000 */
[----:B------:R-:W2:Y:S01]  /*5430*/  @P1 LDG.E.U16 R9, desc[UR28][R84.64] ;  /* 0x0000001c54091981 */ /* 0x000ea2000c1e1500 */
[--C-:B------:R-:W-:Y:S01]  /*5440*/  FADD R54, R88, -R36.reuse ;  /* 0x8000002458367221 */ /* 0x100fe20000000000 */
[----:B------:R-:W-:Y:S01]  /*5450*/  FADD R58, R98, -R36 ;  /* 0x80000024623a7221 */ /* 0x000fe20000000000 */
[----:B0-----:R-:W-:Y:S01]  /*5460*/  PRMT R4, RZ, 0x7610, R4 ;  /* 0x00007610ff047816 */ /* 0x001fe20000000004 */
[----:B------:R-:W2:Y:S01]  /*5470*/  @P1 LDG.E.U16 R5, desc[UR28][R130.64] ;  /* 0x0000001c82051981 */ /* 0x000ea2000c1e1500 */
[--C-:B------:R-:W-:Y:S01]  /*5480*/  FADD R40, R97, -R36.reuse ;  /* 0x8000002461287221 */ /* 0x100fe20000000000 */
[--C-:B------:R-:W-:Y:S01]  /*5490*/  FADD R57, R96, -R36.reuse ;  /* 0x8000002460397221 */ /* 0x100fe20000000000 */
[--C-:B------:R-:W-:Y:S01]  /*54a0*/  FADD R53, R95, -R36.reuse ;  /* 0x800000245f357221 */ /* 0x100fe20000000000 */
[----:B------:R-:W-:Y:S01]  /*54b0*/  STS.U16 [R48+UR16+0x1080], R25 ;  /* 0x0010801930007988 */ /* 0x000fe20008000410 */
[--C-:B------:R-:W-:Y:S01]  /*54c0*/  FADD R52, R94, -R36.reuse ;  /* 0x800000245e347221 */ /* 0x100fe20000000000 */
[--C-:B------:R-:W-:Y:S01]  /*54d0*/  FADD R91, R91, -R36.reuse ;  /* 0x800000245b5b7221 */ /* 0x100fe20000000000 */
[--C-:B------:R-:W-:Y:S01]  /*54e0*/  FADD R51, R90, -R36.reuse ;  /* 0x800000245a337221 */ /* 0x100fe20000000000 */
[----:B------:R-:W2:Y:S01]  /*54f0*/  @P1 LDG.E.U16 R4, desc[UR28][R76.64] ;  /* 0x0000001c4c041981 */ /* 0x000ea2000c1e1500 */
[--C-:B------:R-:W-:Y:S01]  /*5500*/  FADD R89, R89, -R36.reuse ;  /* 0x8000002459597221 */ /* 0x100fe20000000000 */
[--C-:B------:R-:W-:Y:S01]  /*5510*/  FADD R104, R104, -R36.reuse ;  /* 0x8000002468687221 */ /* 0x100fe20000000000 */
[--C-:B------:R-:W-:Y:S01]  /*5520*/  FADD R87, R87, -R36.reuse ;  /* 0x8000002457577221 */ /* 0x100fe20000000000 */
[----:B------:R0:W-:Y:S01]  /*5530*/  STS.U16 [R48+UR16+0x1480], R10 ;  /* 0x0014800a30007988 */ /* 0x0001e20008000410 */
[--C-:B------:R-:W-:Y:S01]  /*5540*/  FADD R111, R111, -R36.reuse ;  /* 0x800000246f6f7221 */ /* 0x100fe20000000000 */
[--C-:B------:R-:W-:Y:S01]  /*5550*/  FADD R86, R86, -R36.reuse ;  /* 0x8000002456567221 */ /* 0x100fe20000000000 */
[--C-:B------:R-:W-:Y:S01]  /*5560*/  FADD R114, R114, -R36.reuse ;  /* 0x8000002472727221 */ /* 0x100fe20000000000 */
[----:B------:R1:W-:Y:S01]  /*5570*/  STS.U16 [R48+UR16+0x1880], R11 ;  /* 0x0018800b30007988 */ /* 0x0003e20008000410 */
[--C-:B------:R-:W-:Y:S01]  /*5580*/  FADD R39, R39, -R36.reuse ;  /* 0x8000002427277221 */ /* 0x100fe20000000000 */
[--C-:B------:R-:W-:Y:S01]  /*5590*/  FADD R41, R41, -R36.reuse ;  /* 0x8000002429297221 */ /* 0x100fe20000000000 */
[--C-:B------:R-:W-:Y:S01]  /*55a0*/  FADD R42, R42, -R36.reuse ;  /* 0x800000242a2a7221 */ /* 0x100fe20000000000 */
[--C-:B------:R-:W-:Y:S01]  /*55b0*/  FADD R44, R44, -R36.reuse ;  /* 0x800000242c2c7221 */ /* 0x100fe20000000000 */
[--C-:B------:R-:W-:Y:S01]  /*55c0*/  FADD R47, R47, -R36.reuse ;  /* 0x800000242f2f7221 */ /* 0x100fe20000000000 */
[--C-:B0-----:R-:W-:Y:S01]  /*55d0*/  FADD R10, R99, -R36.reuse ;  /* 0x80000024630a7221 */ /* 0x101fe20000000000 */
[----:B------:R0:W-:Y:S01]  /*55e0*/  STS.U16 [R48+UR16+0x1c80], R12 ;  /* 0x001c800c30007988 */ /* 0x0001e20008000410 */
[--C-:B------:R-:W-:Y:S01]  /*55f0*/  FADD R46, R46, -R36.reuse ;  /* 0x800000242e2e7221 */ /* 0x100fe20000000000 */
[--C-:B------:R-:W-:Y:S01]  /*5600*/  FADD R50, R50, -R36.reuse ;  /* 0x8000002432327221 */ /* 0x100fe20000000000 */
[----:B-1----:R-:W-:Y:S01]  /*5610*/  LOP3.LUT R11, R2, 0x20, RZ, 0x3c, !PT ;  /* 0x00000020020b7812 */ /* 0x002fe200078e3cff */
[--C-:B------:R-:W-:Y:S01]  /*5620*/  FADD R49, R49, -R36.reuse ;  /* 0x8000002431317221 */ /* 0x100fe20000000000 */
[--C-:B------:R-:W-:Y:S01]  /*5630*/  FADD R56, R118, -R36.reuse ;  /* 0x8000002476387221 */ /* 0x100fe20000000000 */
[--C-:B------:R-:W-:Y:S01]  /*5640*/  FADD R55, R119, -R36.reuse ;  /* 0x8000002477377221 */ /* 0x100fe20000000000 */
[--C-:B------:R-:W-:Y:S01]  /*5650*/  FADD R61, R120, -R36.reuse ;  /* 0x80000024783d7221 */ /* 0x100fe20000000000 */
[----:B------:R-:W-:Y:S01]  /*5660*/  STS.U16 [R11+UR16+0x100], R16 ;  /* 0x000100100b007988 */ /* 0x000fe20008000410 */
[--C-:B------:R-:W-:Y:S01]  /*5670*/  FADD R60, R121, -R36.reuse ;  /* 0x80000024793c7221 */ /* 0x100fe20000000000 */
[----:B0-----:R-:W-:Y:S01]  /*5680*/  FMUL R48, R10, 1.4426950216293334961 ;  /* 0x3fb8aa3b0a307820 */ /* 0x001fe20000400000 */
[--C-:B------:R-:W-:Y:S01]  /*5690*/  FADD R10, R102, -R36.reuse ;  /* 0x80000024660a7221 */ /* 0x100fe20000000000 */
[----:B------:R-:W-:Y:S01]  /*56a0*/  STS.U16 [R11+UR16+0x500], R17 ;  /* 0x000500110b007988 */ /* 0x000fe20008000410 */
[--C-:B------:R-:W-:Y:S01]  /*56b0*/  FADD R59, R122, -R36.reuse ;  /* 0x800000247a3b7221 */ /* 0x100fe20000000000 */
[----:B------:R-:W0:Y:S02]  /*56c0*/  LDC R81, c[0x0][0x3d8] ;  /* 0x0000f600ff517b82 */ /* 0x000e240000000800 */
[----:B------:R1:W-:Y:S06]  /*56d0*/  STS.U16 [R11+UR16+0x900], R14 ;  /* 0x0009000e0b007988 */ /* 0x0003ec0008000410 */
[----:B------:R-:W0:Y:S01]  /*56e0*/  LDC R79, c[0x0][0x3d8] ;  /* 0x0000f600ff4f7b82 */ /* 0x000e220000000800 */
[----:B-1----:R-:W-:Y:S01]  /*56f0*/  FMUL R14, R10, 1.4426950216293334961 ;  /* 0x3fb8aa3b0a0e7820 */ /* 0x002fe20000400000 */
[----:B------:R-:W-:Y:S01]  /*5700*/  FADD R10, R103, -R36 ;  /* 0x80000024670a7221 */ /* 0x000fe20000000000 */
[----:B------:R1:W-:Y:S03]  /*5710*/  STS.U16 [R11+UR16+0xd00], R15 ;  /* 0x000d000f0b007988 */ /* 0x0003e60008000410 */
[----:B------:R-:W-:-:S04]  /*5720*/  FMUL R10, R10, 1.4426950216293334961 ;  /* 0x3fb8aa3b0a0a7820 */ /* 0x000fc80000400000 */
[----:B-1----:R1:W-:Y:S02]  /*5730*/  MUFU.EX2 R15, R10 ;  /* 0x0000000a000f7308 */ /* 0x0023e40000000800 */
[----:B-1----:R-:W-:-:S04]  /*5740*/  FADD R10, R105, -R36 ;  /* 0x80000024690a7221 */ /* 0x002fc80000000000 */
[----:B------:R-:W-:Y:S01]  /*5750*/  FMUL R25, R10, 1.4426950216293334961 ;  /* 0x3fb8aa3b0a197820 */ /* 0x000fe20000400000 */
[----:B------:R-:W-:-:S04]  /*5760*/  FADD R10, R106, -R36 ;  /* 0x800000246a0a7221 */ /* 0x000fc80000000000 */
[----:B------:R-:W-:-:S04]  /*5770*/  FMUL R10, R10, 1.4426950216293334961 ;  /* 0x3fb8aa3b0a0a7820 */ /* 0x000fc80000400000 */
[----:B------:R1:W-:Y:S01]  /*5780*/  MUFU.EX2 R27, R10 ;  /* 0x0000000a001b7308 */ /* 0x0003e20000000800 */
[----:B------:R-:W-:Y:S01]  /*5790*/  FMUL R80, R80, 1.4426950216293334961 ;  /* 0x3fb8aa3b50507820 */ /* 0x000fe20000400000 */
[----:B-1----:R-:W-:-:S04]  /*57a0*/  FADD R10, R107, -R36 ;  /* 0x800000246b0a7221 */ /* 0x002fc80000000000 */
[----:B------:R-:W-:Y:S01]  /*57b0*/  FMUL R28, R10, 1.4426950216293334961 ;  /* 0x3fb8aa3b0a1c7820 */ /* 0x000fe20000400000 */
[--C-:B------:R-:W-:Y:S01]  /*57c0*/  FADD R10, R110, -R36.reuse ;  /* 0x800000246e0a7221 */ /* 0x100fe20000000000 */
[----:B------:R-:W-:Y:S03]  /*57d0*/  STS.U16 [R11+UR16+0x1100], R13 ;  /* 0x0011000d0b007988 */ /* 0x000fe60008000410 */
[----:B------:R-:W-:Y:S01]  /*57e0*/  FMUL R10, R10, 1.4426950216293334961 ;  /* 0x3fb8aa3b0a0a7820 */ /* 0x000fe20000400000 */
[----:B------:R-:W-:Y:S01]  /*57f0*/  STS.U16 [R11+UR16+0x1500], R20 ;  /* 0x001500140b007988 */ /* 0x000fe20008000410 */
[----:B------:R-:W1:Y:S03]  /*5800*/  MUFU.EX2 R80, R80 ;  /* 0x0000005000507308 */ /* 0x000e660000000800 */
[----:B------:R-:W-:Y:S04]  /*5810*/  STS.U16 [R11+UR16+0x1900], R19 ;  /* 0x001900130b007988 */ /* 0x000fe80008000410 */
[----:B------:R0:W-:Y:S01]  /*5820*/  STS.U16 [R11+UR16+0x1d00], R18 ;  /* 0x001d00120b007988 */ /* 0x0001e20008000410 */
[----:B------:R-:W-:Y:S01]  /*5830*/  FMUL R83, R83, 1.4426950216293334961 ;  /* 0x3fb8aa3b53537820 */ /* 0x000fe20000400000 */
[----:B------:R-:W-:Y:S01]  /*5840*/  FMUL R82, R82, 1.4426950216293334961 ;  /* 0x3fb8aa3b52527820 */ /* 0x000fe20000400000 */
[----:B0-----:R0:W-:Y:S02]  /*5850*/  MUFU.EX2 R18, R10 ;  /* 0x0000000a00127308 */ /* 0x0011e40000000800 */
[----:B0-----:R-:W-:-:S04]  /*5860*/  FADD R10, R113, -R36 ;  /* 0x80000024710a7221 */ /* 0x001fc80000000000 */
[----:B------:R-:W-:Y:S02]  /*5870*/  FMUL R10, R10, 1.4426950216293334961 ;  /* 0x3fb8aa3b0a0a7820 */ /* 0x000fe40000400000 */
[----:B------:R-:W0:Y:S08]  /*5880*/  MUFU.EX2 R83, R83 ;  /* 0x0000005300537308 */ /* 0x000e300000000800 */
[----:B------:R0:W-:Y:S02]  /*5890*/  MUFU.EX2 R23, R10 ;  /* 0x0000000a00177308 */ /* 0x0001e40000000800 */
[----:B0-----:R-:W-:-:S06]  /*58a0*/  FADD R10, R71, R67 ;  /* 0x00000043470a7221 */ /* 0x001fcc0000000000 */
[----:B------:R-:W0:Y:S01]  /*58b0*/  MUFU.EX2 R82, R82 ;  /* 0x0000005200527308 */ /* 0x000e220000000800 */
[----:B------:R-:W-:-:S04]  /*58c0*/  FADD R10, R70, R10 ;  /* 0x0000000a460a7221 */ /* 0x000fc80000000000 */
[----:B-1----:R-:W-:-:S04]  /*58d0*/  FADD R10, R80, R10 ;  /* 0x0000000a500a7221 */ /* 0x002fc80000000000 */
[----:B------:R-:W-:Y:S01]  /*58e0*/  FADD R10, R66, R10 ;  /* 0x0000000a420a7221 */ /* 0x000fe20000000000 */
[----:B------:R-:W-:-:S03]  /*58f0*/  FMUL R54, R54, 1.4426950216293334961 ;  /* 0x3fb8aa3b36367820 */ /* 0x000fc60000400000 */
[----:B------:R-:W-:Y:S01]  /*5900*/  FADD R10, R83, R10 ;  /* 0x0000000a530a7221 */ /* 0x000fe20000000000 */
[----:B------:R-:W-:-:S03]  /*5910*/  FMUL R58, R58, 1.4426950216293334961 ;  /* 0x3fb8aa3b3a3a7820 */ /* 0x000fc60000400000 */
[----:B0-----:R-:W-:Y:S01]  /*5920*/  FADD R10, R82, R10 ;  /* 0x0000000a520a7221 */ /* 0x001fe20000000000 */
[----:B------:R-:W0:Y:S01]  /*5930*/  MUFU.EX2 R54, R54 ;  /* 0x0000003600367308 */ /* 0x000e220000000800 */
[----:B------:R-:W-:Y:S02]  /*5940*/  FMUL R40, R40, 1.4426950216293334961 ;  /* 0x3fb8aa3b28287820 */ /* 0x000fe40000400000 */
[----:B------:R-:W-:Y:S01]  /*5950*/  FADD R10, R64, R10 ;  /* 0x0000000a400a7221 */ /* 0x000fe20000000000 */
[----:B------:R-:W-:-:S03]  /*5960*/  FMUL R57, R57, 1.4426950216293334961 ;  /* 0x3fb8aa3b39397820 */ /* 0x000fc60000400000 */
[----:B------:R-:W-:Y:S01]  /*5970*/  FADD R10, R65, R10 ;  /* 0x0000000a410a7221 */ /* 0x000fe20000000000 */
[----:B------:R-:W1:Y:S01]  /*5980*/  MUFU.EX2 R58, R58 ;  /* 0x0000003a003a7308 */ /* 0x000e620000000800 */
[----:B------:R-:W-:Y:S02]  /*5990*/  FMUL R53, R53, 1.4426950216293334961 ;  /* 0x3fb8aa3b35357820 */ /* 0x000fe40000400000 */
[----:B------:R-:W-:-:S05]  /*59a0*/  FADD R10, R63, R10 ;  /* 0x0000000a3f0a7221 */ /* 0x000fca0000000000 */
[----:B------:R-:W1:Y:S01]  /*59b0*/  MUFU.EX2 R40, R40 ;  /* 0x0000002800287308 */ /* 0x000e620000000800 */
[----:B------:R-:W-:Y:S01]  /*59c0*/  FADD R10, R62, R10 ;  /* 0x0000000a3e0a7221 */ /* 0x000fe20000000000 */
[----:B------:R-:W-:-:S06]  /*59d0*/  FMUL R52, R52, 1.4426950216293334961 ;  /* 0x3fb8aa3b34347820 */ /* 0x000fcc0000400000 */
[----:B------:R-:W1:Y:S01]  /*59e0*/  MUFU.EX2 R57, R57 ;  /* 0x0000003900397308 */ /* 0x000e620000000800 */
[----:B0-----:R-:W-:Y:S01]  /*59f0*/  FADD R10, R54, R10 ;  /* 0x0000000a360a7221 */ /* 0x001fe20000000000 */
[----:B------:R-:W-:-:S06]  /*5a00*/  FMUL R12, R91, 1.4426950216293334961 ;  /* 0x3fb8aa3b5b0c7820 */ /* 0x000fcc0000400000 */
[----:B------:R-:W0:Y:S01]  /*5a10*/  MUFU.EX2 R53, R53 ;  /* 0x0000003500357308 */ /* 0x000e220000000800 */
[----:B-1----:R-:W-:Y:S01]  /*5a20*/  FADD R10, R58, R10 ;  /* 0x0000000a3a0a7221 */ /* 0x002fe20000000000 */
[----:B------:R-:W-:-:S06]  /*5a30*/  FMUL R51, R51, 1.4426950216293334961 ;  /* 0x3fb8aa3b33337820 */ /* 0x000fcc0000400000 */
[----:B------:R-:W1:Y:S01]  /*5a40*/  MUFU.EX2 R52, R52 ;  /* 0x0000003400347308 */ /* 0x000e620000000800 */
[----:B------:R-:W-:Y:S01]  /*5a50*/  FADD R10, R40, R10 ;  /* 0x0000000a280a7221 */ /* 0x000fe20000000000 */
[----:B------:R-:W-:-:S06]  /*5a60*/  FMUL R16, R89, 1.4426950216293334961 ;  /* 0x3fb8aa3b59107820 */ /* 0x000fcc0000400000 */
[----:B------:R-:W1:Y:S01]  /*5a70*/  MUFU.EX2 R12, R12 ;  /* 0x0000000c000c7308 */ /* 0x000e620000000800 */
[----:B------:R-:W-:-:S07]  /*5a80*/  FADD R10, R57, R10 ;  /* 0x0000000a390a7221 */ /* 0x000fce0000000000 */
[----:B------:R-:W1:Y:S01]  /*5a90*/  MUFU.EX2 R51, R51 ;  /* 0x0000003300337308 */ /* 0x000e620000000800 */
[----:B0-----:R-:W-:-:S07]  /*5aa0*/  FADD R10, R53, R10 ;  /* 0x0000000a350a7221 */ /* 0x001fce0000000000 */
[----:B------:R-:W0:Y:S01]  /*5ab0*/  MUFU.EX2 R16, R16 ;  /* 0x0000001000107308 */ /* 0x000e220000000800 */
[----:B-1----:R-:W-:-:S07]  /*5ac0*/  FADD R10, R52, R10 ;  /* 0x0000000a340a7221 */ /* 0x002fce0000000000 */
[----:B------:R-:W1:Y:S01]  /*5ad0*/  MUFU.EX2 R48, R48 ;  /* 0x0000003000307308 */ /* 0x000e620000000800 */
[----:B------:R-:W-:-:S07]  /*5ae0*/  FADD R10, R12, R10 ;  /* 0x0000000a0c0a7221 */ /* 0x000fce0000000000 */
[----:B------:R-:W3:Y:S01]  /*5af0*/  MUFU.EX2 R14, R14 ;  /* 0x0000000e000e7308 */ /* 0x000ee20000000800 */
[----:B------:R-:W-:-:S04]  /*5b00*/  FADD R10, R51, R10 ;  /* 0x0000000a330a7221 */ /* 0x000fc80000000000 */
[----:B0-----:R-:W-:-:S03]  /*5b10*/  FADD R10, R16, R10 ;  /* 0x0000000a100a7221 */ /* 0x001fc60000000000 */
[----:B------:R-:W0:Y:S01]  /*5b20*/  MUFU.EX2 R24, R24 ;  /* 0x0000001800187308 */ /* 0x000e220000000800 */
[----:B-1----:R-:W-:Y:S01]  /*5b30*/  FADD R10, R48, R10 ;  /* 0x0000000a300a7221 */ /* 0x002fe20000000000 */
[----:B------:R-:W-:-:S06]  /*5b40*/  FMUL R17, R104, 1.4426950216293334961 ;  /* 0x3fb8aa3b68117820 */ /* 0x000fcc0000400000 */
[----:B------:R-:W1:Y:S01]  /*5b50*/  MUFU.EX2 R25, R25 ;  /* 0x0000001900197308 */ /* 0x000e620000000800 */
[----:B---3--:R-:W-:-:S04]  /*5b60*/  FADD R10, R14, R10 ;  /* 0x0000000a0e0a7221 */ /* 0x008fc80000000000 */
[----:B------:R-:W-:-:S03]  /*5b70*/  FADD R10, R15, R10 ;  /* 0x0000000a0f0a7221 */ /* 0x000fc60000000000 */
[----:B------:R-:W3:Y:S01]  /*5b80*/  MUFU.EX2 R17, R17 ;  /* 0x0000001100117308 */ /* 0x000ee20000000800 */
[----:B0-----:R-:W-:Y:S01]  /*5b90*/  FADD R10, R24, R10 ;  /* 0x0000000a180a7221 */ /* 0x001fe20000000000 */
[----:B------:R-:W-:-:S06]  /*5ba0*/  FMUL R26, R87, 1.4426950216293334961 ;  /* 0x3fb8aa3b571a7820 */ /* 0x000fcc0000400000 */
[----:B------:R-:W0:Y:S01]  /*5bb0*/  MUFU.EX2 R28, R28 ;  /* 0x0000001c001c7308 */ /* 0x000e220000000800 */
[----:B-1----:R-:W-:Y:S01]  /*5bc0*/  FADD R10, R25, R10 ;  /* 0x0000000a190a7221 */ /* 0x002fe20000000000 */
[----:B------:R-:W-:Y:S01]  /*5bd0*/  FMUL R19, R111, 1.4426950216293334961 ;  /* 0x3fb8aa3b6f137820 */ /* 0x000fe20000400000 */
[----:B------:R-:W-:Y:S02]  /*5be0*/  LOP3.LUT R11, R2, 0x30, RZ, 0x3c, !PT ;  /* 0x00000030020b7812 */ /* 0x000fe400078e3cff */
[----:B------:R-:W-:-:S03]  /*5bf0*/  FADD R10, R27, R10 ;  /* 0x0000000a1b0a7221 */ /* 0x000fc60000000000 */
[----:B------:R-:W1:Y:S01]  /*5c00*/  MUFU.EX2 R26, R26 ;  /* 0x0000001a001a7308 */ /* 0x000e620000000800 */
[----:B------:R-:W-:Y:S01]  /*5c10*/  STS.U16 [R11+UR16+0x180], R21 ;  /* 0x000180150b007988 */ /* 0x000fe20008000410 */
[----:B---3--:R-:W-:Y:S01]  /*5c20*/  FADD R10, R17, R10 ;  /* 0x0000000a110a7221 */ /* 0x008fe20000000000 */
[----:B------:R-:W-:Y:S02]  /*5c30*/  FMUL R20, R86, 1.4426950216293334961 ;  /* 0x3fb8aa3b56147820 */ /* 0x000fe40000400000 */
[----:B------:R3:W-:Y:S03]  /*5c40*/  STS.U16 [R11+UR16+0x580], R22 ;  /* 0x000580160b007988 */ /* 0x0007e60008000410 */
[----:B------:R-:W1:Y:S01]  /*5c50*/  MUFU.EX2 R19, R19 ;  /* 0x0000001300137308 */ /* 0x000e620000000800 */
[----:B0-----:R-:W-:Y:S01]  /*5c60*/  FADD R10, R28, R10 ;  /* 0x0000000a1c0a7221 */ /* 0x001fe20000000000 */
[----:B---3--:R-:W-:-:S06]  /*5c70*/  FADD R22, R112, -R36 ;  /* 0x8000002470167221 */ /* 0x008fcc0000000000 */
[----:B------:R-:W0:Y:S01]  /*5c80*/  MUFU.EX2 R20, R20 ;  /* 0x0000001400147308 */ /* 0x000e220000000800 */
[----:B------:R-:W-:Y:S01]  /*5c90*/  FMUL R22, R22, 1.4426950216293334961 ;  /* 0x3fb8aa3b16167820 */ /* 0x000fe20000400000 */
[----:B------:R3:W-:Y:S01]  /*5ca0*/  STS.U16 [R11+UR16+0x980], R32 ;  /* 0x000980200b007988 */ /* 0x0007e20008000410 */
[----:B------:R-:W-:Y:S01]  /*5cb0*/  FADD R10, R18, R10 ;  /* 0x0000000a120a7221 */ /* 0x000fe20000000000 */
[----:B------:R-:W-:Y:S02]  /*5cc0*/  FMUL R21, R39, 1.4426950216293334961 ;  /* 0x3fb8aa3b27157820 */ /* 0x000fe40000400000 */
[----:B------:R-:W-:Y:S02]  /*5cd0*/  STS.U16 [R11+UR16+0xd80], R33 ;  /* 0x000d80210b007988 */ /* 0x000fe40008000410 */
[----:B------:R-:W0:Y:S01]  /*5ce0*/  MUFU.EX2 R22, R22 ;  /* 0x0000001600167308 */ /* 0x000e220000000800 */
[----:B-1----:R-:W-:Y:S01]  /*5cf0*/  FADD R10, R26, R10 ;  /* 0x0000000a1a0a7221 */ /* 0x002fe20000000000 */
[----:B---3--:R-:W-:Y:S01]  /*5d00*/  FMUL R32, R114, 1.4426950216293334961 ;  /* 0x3fb8aa3b72207820 */ /* 0x008fe20000400000 */
[----:B------:R-:W-:Y:S02]  /*5d10*/  STS.U16 [R11+UR16+0x1180], R34 ;  /* 0x001180220b007988 */ /* 0x000fe40008000410 */
[----:B------:R-:W-:-:S02]  /*5d20*/  FADD R10, R19, R10 ;  /* 0x0000000a130a7221 */ /* 0x000fc40000000000 */
[----:B------:R-:W-:Y:S01]  /*5d30*/  STS.U16 [R11+UR16+0x1580], R35 ;  /* 0x001580230b007988 */ /* 0x000fe20008000410 */
[----:B------:R-:W1:Y:S01]  /*5d40*/  MUFU.EX2 R32, R32 ;  /* 0x0000002000207308 */ /* 0x000e620000000800 */
[----:B------:R-:W-:Y:S02]  /*5d50*/  FMUL R39, R41, 1.4426950216293334961 ;  /* 0x3fb8aa3b29277820 */ /* 0x000fe40000400000 */
[----:B------:R-:W-:Y:S04]  /*5d60*/  STS.U16 [R11+UR16+0x1980], R38 ;  /* 0x001980260b007988 */ /* 0x000fe80008000410 */
[----:B------:R3:W-:Y:S01]  /*5d70*/  STS.U16 [R11+UR16+0x1d80], R37 ;  /* 0x001d80250b007988 */ /* 0x0007e20008000410 */
[----:B------:R-:W0:Y:S01]  /*5d80*/  MUFU.EX2 R21, R21 ;  /* 0x0000001500157308 */ /* 0x000e220000000800 */
[----:B------:R-:W-:Y:S01]  /*5d90*/  FADD R10, R23, R10 ;  /* 0x0000000a170a7221 */ /* 0x000fe20000000000 */
[----:B---3--:R-:W-:-:S06]  /*5da0*/  FADD R37, R115, -R36 ;  /* 0x8000002473257221 */ /* 0x008fcc0000000000 */
[----:B------:R-:W3:Y:S01]  /*5db0*/  MUFU.EX2 R39, R39 ;  /* 0x0000002700277308 */ /* 0x000ee20000000800 */
[----:B------:R-:W-:Y:S01]  /*5dc0*/  FMUL R37, R37, 1.4426950216293334961 ;  /* 0x3fb8aa3b25257820 */ /* 0x000fe20000400000 */
[----:B0-----:R-:W-:Y:S01]  /*5dd0*/  FADD R10, R20, R10 ;  /* 0x0000000a140a7221 */ /* 0x001fe20000000000 */
[----:B------:R-:W-:Y:S01]  /*5de0*/  FMUL R42, R42, 1.4426950216293334961 ;  /* 0x3fb8aa3b2a2a7820 */ /* 0x000fe20000400000 */
[----:B------:R-:W-:Y:S02]  /*5df0*/  FADD R41, R43, -R36 ;  /* 0x800000242b297221 */ /* 0x000fe40000000000 */
[----:B------:R-:W-:Y:S02]  /*5e00*/  FADD R10, R22, R10 ;  /* 0x0000000a160a7221 */ /* 0x000fe40000000000 */
[----:B------:R-:W0:Y:S01]  /*5e10*/  MUFU.EX2 R37, R37 ;  /* 0x0000002500257308 */ /* 0x000e220000000800 */
[----:B------:R-:W-:Y:S01]  /*5e20*/  FMUL R41, R41, 1.4426950216293334961 ;  /* 0x3fb8aa3b29297820 */ /* 0x000fe20000400000 */
[----:B------:R-:W-:Y:S01]  /*5e30*/  FMUL R44, R44, 1.4426950216293334961 ;  /* 0x3fb8aa3b2c2c7820 */ /* 0x000fe20000400000 */
[----:B-1----:R-:W-:Y:S01]  /*5e40*/  FADD R10, R32, R10 ;  /* 0x0000000a200a7221 */ /* 0x002fe20000000000 */
[----:B------:R-:W-:-:S04]  /*5e50*/  FADD R43, R45, -R36 ;  /* 0x800000242d2b7221 */ /* 0x000fc80000000000 */
[----:B------:R-:W1:Y:S01]  /*5e60*/  MUFU.EX2 R42, R42 ;  /* 0x0000002a002a7308 */ /* 0x000e620000000800 */
[----:B------:R-:W-:Y:S01]  /*5e70*/  FADD R10, R21, R10 ;  /* 0x0000000a150a7221 */ /* 0x000fe20000000000 */
[----:B------:R-:W-:-:S06]  /*5e80*/  FMUL R43, R43, 1.4426950216293334961 ;  /* 0x3fb8aa3b2b2b7820 */ /* 0x000fcc0000400000 */
[----:B------:R-:W1:Y:S01]  /*5e90*/  MUFU.EX2 R41, R41 ;  /* 0x0000002900297308 */ /* 0x000e620000000800 */
[----:B---3--:R-:W-:Y:S01]  /*5ea0*/  FADD R10, R39, R10 ;  /* 0x0000000a270a7221 */ /* 0x008fe20000000000 */
[----:B------:R-:W-:-:S06]  /*5eb0*/  FMUL R47, R47, 1.4426950216293334961 ;  /* 0x3fb8aa3b2f2f7820 */ /* 0x000fcc0000400000 */
[----:B------:R-:W3:Y:S01]  /*5ec0*/  MUFU.EX2 R44, R44 ;  /* 0x0000002c002c7308 */ /* 0x000ee20000000800 */
[----:B0-----:R-:W-:Y:S01]  /*5ed0*/  FADD R10, R37, R10 ;  /* 0x0000000a250a7221 */ /* 0x001fe20000000000 */
[----:B------:R-:W-:Y:S01]  /*5ee0*/  FMUL R46, R46, 1.4426950216293334961 ;  /* 0x3fb8aa3b2e2e7820 */ /* 0x000fe20000400000 */
[----:B------:R-:W-:-:S05]  /*5ef0*/  LOP3.LUT R13, R2, 0x40, RZ, 0x3c, !PT ;  /* 0x00000040020d7812 */ /* 0x000fca00078e3cff */
[----:B------:R-:W0:Y:S01]  /*5f00*/  MUFU.EX2 R43, R43 ;  /* 0x0000002b002b7308 */ /* 0x000e220000000800 */
[----:B-1----:R-:W-:Y:S01]  /*5f10*/  FADD R10, R42, R10 ;  /* 0x0000000a2a0a7221 */ /* 0x002fe20000000000 */
[----:B------:R-:W-:-:S06]  /*5f20*/  FMUL R50, R50, 1.4426950216293334961 ;  /* 0x3fb8aa3b32327820 */ /* 0x000fcc0000400000 */
[----:B------:R-:W1:Y:S01]  /*5f30*/  MUFU.EX2 R47, R47 ;  /* 0x0000002f002f7308 */ /* 0x000e620000000800 */
[----:B------:R-:W-:Y:S01]  /*5f40*/  FADD R10, R41, R10 ;  /* 0x0000000a290a7221 */ /* 0x000fe20000000000 */
[----:B------:R-:W-:Y:S01]  /*5f50*/  FMUL R49, R49, 1.4426950216293334961 ;  /* 0x3fb8aa3b31317820 */ /* 0x000fe20000400000 */
[----:B--2---:R-:W-:Y:S05]  /*5f60*/  STS.U16 [R13+UR16+0x200], R31 ;  /* 0x0002001f0d007988 */ /* 0x004fea0008000410 */
[----:B------:R-:W2:Y:S01]  /*5f70*/  MUFU.EX2 R46, R46 ;  /* 0x0000002e002e7308 */ /* 0x000ea20000000800 */
[----:B------:R-:W-:Y:S01]  /*5f80*/  STS.U16 [R13+UR16+0x600], R29 ;  /* 0x0006001d0d007988 */ /* 0x000fe20008000410 */
[----:B------:R-:W-:-:S03]  /*5f90*/  FMUL R56, R56, 1.4426950216293334961 ;  /* 0x3fb8aa3b38387820 */ /* 0x000fc60000400000 */
[----:B------:R3:W-:Y:S03]  /*5fa0*/  STS.U16 [R13+UR16+0xa00], R8 ;  /* 0x000a00080d007988 */ /* 0x0007e60008000410 */
[----:B------:R-:W0:Y:S01]  /*5fb0*/  MUFU.EX2 R50, R50 ;  /* 0x0000003200327308 */ /* 0x000e220000000800 */
[----:B------:R-:W-:Y:S01]  /*5fc0*/  STS.U16 [R13+UR16+0xe00], R30 ;  /* 0x000e001e0d007988 */ /* 0x000fe20008000410 */
[----:B------:R-:W-:Y:S01]  /*5fd0*/  FMUL R55, R55, 1.4426950216293334961 ;  /* 0x3fb8aa3b37377820 */ /* 0x000fe20000400000 */
[----:B---3--:R-:W-:-:S05]  /*5fe0*/  FADD R8, R44, R10 ;  /* 0x0000000a2c087221 */ /* 0x008fca0000000000 */
[----:B------:R-:W3:Y:S01]  /*5ff0*/  MUFU.EX2 R49, R49 ;  /* 0x0000003100317308 */ /* 0x000ee20000000800 */
[----:B------:R0:W-:Y:S01]  /*6000*/  STS.U16 [R13+UR16+0x1200], R6 ;  /* 0x001200060d007988 */ /* 0x0001e20008000410 */
[----:B------:R-:W-:Y:S01]  /*6010*/  FMUL R61, R61, 1.4426950216293334961 ;  /* 0x3fb8aa3b3d3d7820 */ /* 0x000fe20000400000 */
[----:B------:R-:W-:Y:S01]  /*6020*/  FADD R35, R150, -R36 ;  /* 0x8000002496237221 */ /* 0x000fe20000000000 */
[----:B------:R-:W-:-:S04]  /*6030*/  LOP3.LUT R150, R2, 0x50, RZ, 0x3c, !PT ;  /* 0x0000005002967812 */ /* 0x000fc800078e3cff */
[----:B------:R-:W3:Y:S01]  /*6040*/  MUFU.EX2 R56, R56 ;  /* 0x0000003800387308 */ /* 0x000ee20000000800 */
[----:B0-----:R-:W-:-:S04]  /*6050*/  FADD R6, R43, R8 ;  /* 0x000000082b067221 */ /* 0x001fc80000000000 */
[----:B-1----:R-:W-:-:S03]  /*6060*/  FADD R6, R47, R6 ;  /* 0x000000062f067221 */ /* 0x002fc60000000000 */
[----:B------:R-:W0:Y:S01]  /*6070*/  MUFU.EX2 R55, R55 ;  /* 0x0000003700377308 */ /* 0x000e220000000800 */
[----:B----4-:R1:W-:Y:S01]  /*6080*/  STS.U16 [R13+UR16+0x1600], R7 ;  /* 0x001600070d007988 */ /* 0x0103e20008000410 */
[----:B------:R-:W-:Y:S01]  /*6090*/  FMUL R60, R60, 1.4426950216293334961 ;  /* 0x3fb8aa3b3c3c7820 */ /* 0x000fe20000400000 */
[----:B--2---:R-:W-:Y:S02]  /*60a0*/  FADD R6, R46, R6 ;  /* 0x000000062e067221 */ /* 0x004fe40000000000 */
[----:B------:R-:W-:Y:S01]  /*60b0*/  STS.U16 [R13+UR16+0x1a00], R9 ;  /* 0x001a00090d007988 */ /* 0x000fe20008000410 */
[----:B------:R-:W-:Y:S02]  /*60c0*/  FMUL R59, R59, 1.4426950216293334961 ;  /* 0x3fb8aa3b3b3b7820 */ /* 0x000fe40000400000 */
[----:B------:R-:W2:Y:S01]  /*60d0*/  MUFU.EX2 R61, R61 ;  /* 0x0000003d003d7308 */ /* 0x000ea20000000800 */
[----:B------:R-:W-:Y:S01]  /*60e0*/  STS.U16 [R13+UR16+0x1e00], R4 ;  /* 0x001e00040d007988 */ /* 0x000fe20008000410 */
[----:B------:R-:W-:-:S03]  /*60f0*/  FADD R11, R123, -R36 ;  /* 0x800000247b0b7221 */ /* 0x000fc60000000000 */
[----:B------:R4:W-:Y:S01]  /*6100*/  STS.U16 [R150+UR16+0x280], R5 ;  /* 0x0002800596007988 */ /* 0x0009e20008000410 */
[----:B-1----:R-:W-:Y:S02]  /*6110*/  LOP3.LUT R7, R2, 0x50, RZ, 0x3c, !PT ;  /* 0x0000005002077812 */ /* 0x002fe400078e3cff */
[----:B------:R-:W1:Y:S01]  /*6120*/  MUFU.EX2 R60, R60 ;  /* 0x0000003c003c7308 */ /* 0x000e620000000800 */
[----:B------:R-:W-:Y:S01]  /*6130*/  FMUL R29, R11, 1.4426950216293334961 ;  /* 0x3fb8aa3b0b1d7820 */ /* 0x000fe20000400000 */
[----:B------:R-:W-:Y:S01]  /*6140*/  FADD R45, R126, -R36 ;  /* 0x800000247e2d7221 */ /* 0x000fe20000000000 */
[----:B----4-:R-:W-:-:S05]  /*6150*/  FADD R5, R50, R6 ;  /* 0x0000000632057221 */ /* 0x010fca0000000000 */
[----:B------:R-:W4:Y:S01]  /*6160*/  MUFU.EX2 R59, R59 ;  /* 0x0000003b003b7308 */ /* 0x000f220000000800 */
[----:B---3--:R-:W-:Y:S01]  /*6170*/  FADD R7, R49, R5 ;  /* 0x0000000531077221 */ /* 0x008fe20000000000 */
[----:B------:R-:W-:Y:S01]  /*6180*/  FMUL R45, R45, 1.4426950216293334961 ;  /* 0x3fb8aa3b2d2d7820 */ /* 0x000fe20000400000 */
[----:B------:R-:W-:Y:S02]  /*6190*/  FADD R30, R127, -R36 ;  /* 0x800000247f1e7221 */ /* 0x000fe40000000000 */
[----:B------:R-:W-:-:S03]  /*61a0*/  FADD R8, R56, R7 ;  /* 0x0000000738087221 */ /* 0x000fc60000000000 */
[----:B------:R-:W3:Y:S01]  /*61b0*/  MUFU.EX2 R29, R29 ;  /* 0x0000001d001d7308 */ /* 0x000ee20000000800 */
[----:B------:R-:W-:Y:S01]  /*61c0*/  FMUL R30, R30, 1.4426950216293334961 ;  /* 0x3fb8aa3b1e1e7820 */ /* 0x000fe20000400000 */
[----:B0-----:R-:W-:Y:S01]  /*61d0*/  FADD R10, R55, R8 ;  /* 0x00000008370a7221 */ /* 0x001fe20000000000 */
[----:B------:R-:W-:Y:S01]  /*61e0*/  FMUL R35, R35, 1.4426950216293334961 ;  /* 0x3fb8aa3b23237820 */ /* 0x000fe20000400000 */
[----:B------:R-:W-:Y:S02]  /*61f0*/  FADD R31, R128, -R36 ;  /* 0x80000024801f7221 */ /* 0x000fe40000000000 */
[----:B--2---:R-:W-:Y:S02]  /*6200*/  FADD R11, R61, R10 ;  /* 0x0000000a3d0b7221 */ /* 0x004fe40000000000 */
[----:B------:R-:W0:Y:S01]  /*6210*/  MUFU.EX2 R45, R45 ;  /* 0x0000002d002d7308 */ /* 0x000e220000000800 */
[----:B------:R-:W-:Y:S01]  /*6220*/  FADD R13, R129, -R36 ;  /* 0x80000024810d7221 */ /* 0x000fe20000000000 */
[----:B------:R-:W-:Y:S01]  /*6230*/  FMUL R31, R31, 1.4426950216293334961 ;  /* 0x3fb8aa3b1f1f7820 */ /* 0x000fe20000400000 */
[----:B-1----:R-:W-:Y:S01]  /*6240*/  FADD R33, R60, R11 ;  /* 0x0000000b3c217221 */ /* 0x002fe20000000000 */
[----:B------:R-:W-:-:S02]  /*6250*/  IMAD R81, R81, 0x6, RZ ;  /* 0x0000000651517824 */ /* 0x000fc400078e02ff */
[----:B------:R-:W-:Y:S02]  /*6260*/  FMUL R13, R13, 1.4426950216293334961 ;  /* 0x3fb8aa3b0d0d7820 */ /* 0x000fe40000400000 */
[----:B------:R-:W1:Y:S01]  /*6270*/  MUFU.EX2 R30, R30 ;  /* 0x0000001e001e7308 */ /* 0x000e620000000800 */
[----:B----4-:R-:W-:Y:S01]  /*6280*/  FADD R33, R59, R33 ;  /* 0x000000213b217221 */ /* 0x010fe20000000000 */
[----:B------:R-:W-:Y:S01]  /*6290*/  IADD3 R128, P6, PT, R242, R68, RZ ;  /* 0x00000044f2807210 */ /* 0x000fe20007fde0ff */
[----:B------:R-:W-:Y:S01]  /*62a0*/  IMAD R79, R79, 0x2a, RZ ;  /* 0x0000002a4f4f7824 */ /* 0x000fe200078e02ff */
[----:B------:R-:W-:Y:S01]  /*62b0*/  F2FP.F16.F32.PACK_AB R10, R40, R58 ;  /* 0x0000003a280a723e */ /* 0x000fe200000000ff */
[----:B------:R-:W-:-:S03]  /*62c0*/  FADD R34, R226, -R36 ;  /* 0x80000024e2227221 */ /* 0x000fc60000000000 */
[----:B------:R-:W2:Y:S01]  /*62d0*/  MUFU.EX2 R35, R35 ;  /* 0x0000002300237308 */ /* 0x000ea20000000800 */
[----:B------:R-:W-:Y:S01]  /*62e0*/  LEA.HI.X.SX32 R129, R81, R69, 0x1, P6 ;  /* 0x0000004551817211 */ /* 0x000fe200030f0eff */
[----:B------:R-:W-:Y:S01]  /*62f0*/  FMUL R34, R34, 1.4426950216293334961 ;  /* 0x3fb8aa3b22227820 */ /* 0x000fe20000400000 */
[----:B------:R-:W-:Y:S02]  /*6300*/  IADD3 R114, P6, PT, R79, R68, RZ ;  /* 0x000000444f727210 */ /* 0x000fe40007fde0ff */
[----:B------:R-:W4:Y:S03]  /*6310*/  LDC R79, c[0x0][0x3d8] ;  /* 0x0000f600ff4f7b82 */ /* 0x000f260000000800 */
[----:B------:R0:W-:Y:S01]  /*6320*/  MUFU.EX2 R40, R13 ;  /* 0x0000000d00287308 */ /* 0x0001e20000000800 */
[----:B------:R-:W-:-:S07]  /*6330*/  F2FP.F16.F32.PACK_AB R15, R24, R15 ;  /* 0x0000000f180f723e */ /* 0x000fce00000000ff */
[----:B------:R-:W2:Y:S01]  /*6340*/  MUFU.EX2 R31, R31 ;  /* 0x0000001f001f7308 */ /* 0x000ea20000000800 */
[----:B0-----:R-:W-:Y:S01]  /*6350*/  F2FP.F16.F32.PACK_AB R13, R16, R51 ;  /* 0x00000033100d723e */ /* 0x001fe200000000ff */
[----:B---3--:R-:W-:-:S04]  /*6360*/  FADD R16, R29, R33 ;  /* 0x000000211d107221 */ /* 0x008fc80000000000 */
[----:B------:R-:W-:Y:S02]  /*6370*/  FADD R24, R45, R16 ;  /* 0x000000102d187221 */ /* 0x000fe40000000000 */
[----:B------:R-:W0:Y:S02]  /*6380*/  MUFU.EX2 R34, R34 ;  /* 0x0000002200227308 */ /* 0x000e240000000800 */
[----:B-1----:R-:W-:-:S04]  /*6390*/  FADD R24, R30, R24 ;  /* 0x000000181e187221 */ /* 0x002fc80000000000 */
[----:B--2---:R-:W-:Y:S01]  /*63a0*/  FADD R24, R35, R24 ;  /* 0x0000001823187221 */ /* 0x004fe20000000000 */
[----:B------:R-:W-:-:S03]  /*63b0*/  F2FP.F16.F32.PACK_AB R20, R22, R20 ;  /* 0x000000141614723e */ /* 0x000fc600000000ff */
[----:B------:R-:W-:Y:S01]  /*63c0*/  FADD R24, R31, R24 ;  /* 0x000000181f187221 */ /* 0x000fe20000000000 */
[----:B------:R-:W-:-:S03]  /*63d0*/  F2FP.F16.F32.PACK_AB R22, R37, R39 ;  /* 0x000000272516723e */ /* 0x000fc600000000ff */
[----:B------:R-:W-:Y:S01]  /*63e0*/  FADD R37, R40, R24 ;  /* 0x0000001828257221 */ /* 0x000fe20000000000 */
[----:B------:R-:W-:Y:S02]  /*63f0*/  F2FP.F16.F32.PACK_AB R21, R21, R32 ;  /* 0x000000201515723e */ /* 0x000fe400000000ff */
[C---:B0-----:R-:W-:Y:S01]  /*6400*/  F2FP.F16.F32.PACK_AB R32, R34.reuse, R40 ;  /* 0x000000282220723e */ /* 0x041fe200000000ff */
[----:B------:R-:W-:Y:S01]  /*6410*/  FADD R37, R34, R37 ;  /* 0x0000002522257221 */ /* 0x000fe20000000000 */
[----:B------:R-:W-:Y:S01]  /*6420*/  IMAD R34, R227, 0xe, RZ ;  /* 0x0000000ee3227824 */ /* 0x000fe200078e02ff */
[----:B------:R-:W-:Y:S01]  /*6430*/  IADD3 R120, P3, PT, R72, R68, RZ ;  /* 0x0000004448787210 */ /* 0x000fe20007f7e0ff */
[----:B----4-:R-:W-:Y:S02]  /*6440*/  IMAD R79, R79, 0x3a, RZ ;  /* 0x0000003a4f4f7824 */ /* 0x010fe400078e02ff */
[----:B------:R-:W-:Y:S01]  /*6450*/  FADD R38, R156, -R36 ;  /* 0x800000249c267221 */ /* 0x000fe20000000000 */
[----:B------:R-:W-:-:S02]  /*6460*/  LEA.HI.X.SX32 R121, R34, R69, 0x1, P3 ;  /* 0x0000004522797211 */ /* 0x000fc400018f0eff */
[----:B------:R-:W-:Y:S01]  /*6470*/  IADD3 R106, P3, PT, R79, R68, RZ ;  /* 0x000000444f6a7210 */ /* 0x000fe20007f7e0ff */
[----:B------:R-:W-:Y:S01]  /*6480*/  FMUL R33, R38, 1.4426950216293334961 ;  /* 0x3fb8aa3b26217820 */ /* 0x000fe20000400000 */
[----:B------:R-:W0:Y:S01]  /*6490*/  LDC R79, c[0x0][0x3d8] ;  /* 0x0000f600ff4f7b82 */ /* 0x000e220000000800 */
[----:B------:R-:W-:-:S04]  /*64a0*/  FADD R38, R157, -R36 ;  /* 0x800000249d267221 */ /* 0x000fc80000000000 */
[----:B------:R-:W-:Y:S01]  /*64b0*/  FMUL R38, R38, 1.4426950216293334961 ;  /* 0x3fb8aa3b26267820 */ /* 0x000fe20000400000 */
[----:B------:R-:W1:Y:S01]  /*64c0*/  MUFU.EX2 R33, R33 ;  /* 0x0000002100217308 */ /* 0x000e620000000800 */
[----:B------:R-:W-:Y:S02]  /*64d0*/  F2FP.F16.F32.PACK_AB R19, R23, R19 ;  /* 0x000000131713723e */ /* 0x000fe400000000ff */
[----:B------:R-:W-:Y:S01]  /*64e0*/  F2FP.F16.F32.PACK_AB R23, R41, R42 ;  /* 0x0000002a2917723e */ /* 0x000fe200000000ff */
[----:B------:R-:W-:-:S04]  /*64f0*/  IMAD R42, R227, 0x15, RZ ;  /* 0x00000015e32a7824 */ /* 0x000fc800078e02ff */
[----:B------:R-:W2:Y:S01]  /*6500*/  MUFU.EX2 R38, R38 ;  /* 0x0000002600267308 */ /* 0x000ea20000000800 */
[----:B------:R-:W-:Y:S01]  /*6510*/  F2FP.F16.F32.PACK_AB R31, R31, R35 ;  /* 0x000000231f1f723e */ /* 0x000fe200000000ff */
[C---:B------:R-:W-:Y:S01]  /*6520*/  IMAD R40, R227.reuse, 0xd, RZ ;  /* 0x0000000de3287824 */ /* 0x040fe200078e02ff */
[----:B------:R-:W-:Y:S01]  /*6530*/  LEA.HI.X.SX32 R115, R42, R69, 0x1, P6 ;  /* 0x000000452a737211 */ /* 0x000fe200030f0eff */
[----:B------:R-:W-:Y:S01]  /*6540*/  IMAD R35, R227, 0x1e, RZ ;  /* 0x0000001ee3237824 */ /* 0x000fe200078e02ff */
[-C--:B------:R-:W-:Y:S01]  /*6550*/  IADD3 R122, P4, PT, R243, R68.reuse, RZ ;  /* 0x00000044f37a7210 */ /* 0x080fe20007f9e0ff */
[C---:B------:R-:W-:Y:S01]  /*6560*/  IMAD R94, R227.reuse, 0x4e, RZ ;  /* 0x0000004ee35e7824 */ /* 0x040fe200078e02ff */
[----:B------:R-:W-:Y:S01]  /*6570*/  IADD3 R104, P6, PT, R74, R68, RZ ;  /* 0x000000444a687210 */ /* 0x000fe20007fde0ff */
[----:B------:R-:W-:Y:S01]  /*6580*/  IMAD R39, R227, 0x7, RZ ;  /* 0x00000007e3277824 */ /* 0x000fe200078e02ff */
[----:B------:R-:W-:Y:S01]  /*6590*/  F2FP.F16.F32.PACK_AB R16, R27, R25 ;  /* 0x000000191b10723e */ /* 0x000fe200000000ff */
[----:B-1----:R-:W-:Y:S01]  /*65a0*/  FADD R37, R33, R37 ;  /* 0x0000002521257221 */ /* 0x002fe20000000000 */
[----:B------:R-:W-:Y:S01]  /*65b0*/  F2FP.F16.F32.PACK_AB R25, R46, R47 ;  /* 0x0000002f2e19723e */ /* 0x000fe200000000ff */
[----:B------:R-:W-:Y:S01]  /*65c0*/  IMAD R47, R227, 0x27, RZ ;  /* 0x00000027e32f7824 */ /* 0x000fe200078e02ff */
[----:B------:R-:W-:Y:S01]  /*65d0*/  F2FP.F16.F32.PACK_AB R7, R64, R82 ;  /* 0x000000524007723e */ /* 0x000fe200000000ff */
[----:B0-----:R-:W-:Y:S01]  /*65e0*/  IMAD R79, R79, 0x16, RZ ;  /* 0x000000164f4f7824 */ /* 0x001fe200078e02ff */
[----:B------:R-:W-:Y:S01]  /*65f0*/  IADD3 R126, P5, PT, R34, R68, RZ ;  /* 0x00000044227e7210 */ /* 0x000fe20007fbe0ff */
[----:B------:R-:W-:Y:S01]  /*6600*/  IMAD R82, R227, 0x6a, RZ ;  /* 0x0000006ae3527824 */ /* 0x000fe200078e02ff */
[----:B------:R-:W-:-:S02]  /*6610*/  LEA.HI.X.SX32 R123, R40, R69, 0x1, P4 ;  /* 0x00000045287b7211 */ /* 0x000fc400020f0eff */
[-C--:B------:R-:W-:Y:S02]  /*6620*/  LEA.HI.X.SX32 R105, R35, R69.reuse, 0x1, P6 ;  /* 0x0000004523697211 */ /* 0x080fe400030f0eff */
[-C--:B------:R-:W-:Y:S02]  /*6630*/  IADD3 R112, P4, PT, R73, R68.reuse, RZ ;  /* 0x0000004449707210 */ /* 0x080fe40007f9e0ff */
[----:B------:R-:W-:Y:S01]  /*6640*/  IADD3 R94, P6, PT, R94, R68, RZ ;  /* 0x000000445e5e7210 */ /* 0x000fe20007fde0ff */
[C---:B------:R-:W-:Y:S01]  /*6650*/  IMAD R41, R227.reuse, 0xf, RZ ;  /* 0x0000000fe3297824 */ /* 0x040fe200078e02ff */
[----:B------:R-:W-:Y:S01]  /*6660*/  F2FP.F16.F32.PACK_AB R9, R54, R62 ;  /* 0x0000003e3609723e */ /* 0x000fe200000000ff */
[----:B--2---:R-:W-:Y:S01]  /*6670*/  FADD R62, R38, R37 ;  /* 0x00000025263e7221 */ /* 0x004fe20000000000 */
[----:B------:R-:W-:Y:S01]  /*6680*/  F2FP.F16.F32.PACK_AB R18, R26, R18 ;  /* 0x000000121a12723e */ /* 0x000fe200000000ff */
[----:B------:R-:W-:Y:S01]  /*6690*/  IMAD R37, R227, 0x2e, RZ ;  /* 0x0000002ee3257824 */ /* 0x000fe200078e02ff */
[-C--:B------:R-:W-:Y:S01]  /*66a0*/  LEA.HI.X.SX32 R127, R39, R69.reuse, 0x1, P5 ;  /* 0x00000045277f7211 */ /* 0x080fe200028f0eff */
[----:B------:R-:W-:Y:S01]  /*66b0*/  IMAD R98, R227, 0x4a, RZ ;  /* 0x0000004ae3627824 */ /* 0x000fe200078e02ff */
[----:B------:R-:W-:Y:S01]  /*66c0*/  F2FP.F16.F32.PACK_AB R26, R49, R50 ;  /* 0x00000032311a723e */ /* 0x000fe200000000ff */
[----:B------:R-:W-:Y:S01]  /*66d0*/  IMAD R51, R227, 0x35, RZ ;  /* 0x00000035e3337824 */ /* 0x000fe200078e02ff */
[----:B------:R-:W-:Y:S01]  /*66e0*/  IADD3 R118, P5, PT, R35, R68, RZ ;  /* 0x0000004423767210 */ /* 0x000fe20007fbe0ff */
[----:B------:R-:W-:Y:S01]  /*66f0*/  IMAD R50, R227, 0x7c, RZ ;  /* 0x0000007ce3327824 */ /* 0x000fe200078e02ff */
[----:B------:R-:W-:-:S02]  /*6700*/  LEA.HI.X.SX32 R113, R79, R69, 0x1, P4 ;  /* 0x000000454f717211 */ /* 0x000fc400020f0eff */
[----:B------:R-:W-:Y:S01]  /*6710*/  LEA.HI.X.SX32 R95, R47, R69, 0x1, P6 ;  /* 0x000000452f5f7211 */ /* 0x000fe200030f0eff */
[----:B------:R-:W0:Y:S01]  /*6720*/  LDC R79, c[0x0][0x3d8] ;  /* 0x0000f600ff4f7b82 */ /* 0x000e220000000800 */
[----:B------:R-:W-:Y:S01]  /*6730*/  IADD3 R82, P6, PT, R82, R68, RZ ;  /* 0x0000004452527210 */ /* 0x000fe20007fde0ff */
[----:B------:R-:W-:Y:S01]  /*6740*/  FADD R35, R239, -R36 ;  /* 0x80000024ef237221 */ /* 0x000fe20000000000 */
[----:B------:R-:W-:Y:S01]  /*6750*/  F2FP.F16.F32.PACK_AB R24, R43, R44 ;  /* 0x0000002c2b18723e */ /* 0x000fe200000000ff */
[----:B------:R-:W-:Y:S01]  /*6760*/  IMAD R43, R227, 0x17, RZ ;  /* 0x00000017e32b7824 */ /* 0x000fe200078e02ff */
[----:B------:R-:W-:Y:S01]  /*6770*/  F2FP.F16.F32.PACK_AB R6, R83, R66 ;  /* 0x000000425306723e */ /* 0x000fe200000000ff */
[C---:B------:R-:W-:Y:S01]  /*6780*/  IMAD R46, R227.reuse, 0x25, RZ ;  /* 0x00000025e32e7824 */ /* 0x040fe200078e02ff */
[----:B------:R-:W-:Y:S01]  /*6790*/  F2FP.F16.F32.PACK_AB R33, R38, R33 ;  /* 0x000000212621723e */ /* 0x000fe200000000ff */
[----:B------:R-:W-:Y:S01]  /*67a0*/  IMAD R38, R227, 0x3e, RZ ;  /* 0x0000003ee3267824 */ /* 0x000fe200078e02ff */
[----:B------:R-:W-:Y:S01]  /*67b0*/  LEA.HI.X.SX32 R119, R41, R69, 0x1, P5 ;  /* 0x0000004529777211 */ /* 0x000fe200028f0eff */
[----:B------:R-:W-:Y:S01]  /*67c0*/  IMAD R88, R227, 0x5c, RZ ;  /* 0x0000005ce3587824 */ /* 0x000fe200078e02ff */
[----:B------:R-:W-:-:S02]  /*67d0*/  IADD3 R110, P5, PT, R37, R68, RZ ;  /* 0x00000044256e7210 */ /* 0x000fc40007fbe0ff */
[-C--:B------:R-:W-:Y:S02]  /*67e0*/  IADD3 R98, P4, PT, R98, R68.reuse, RZ ;  /* 0x0000004462627210 */ /* 0x080fe40007f9e0ff */
[----:B------:R-:W-:Y:S01]  /*67f0*/  LEA.HI.X.SX32 R83, R51, R69, 0x1, P6 ;  /* 0x0000004533537211 */ /* 0x000fe200030f0eff */
[----:B------:R-:W-:Y:S01]  /*6800*/  FMUL R35, R35, 1.4426950216293334961 ;  /* 0x3fb8aa3b23237820 */ /* 0x000fe20000400000 */
[-C--:B------:R-:W-:Y:S01]  /*6810*/  IADD3 R72, P6, PT, R50, R68.reuse, RZ ;  /* 0x0000004432487210 */ /* 0x080fe20007fde0ff */
[----:B------:R-:W-:Y:S01]  /*6820*/  FADD R34, R238, -R36 ;  /* 0x80000024ee227221 */ /* 0x000fe20000000000 */
[----:B------:R-:W-:Y:S02]  /*6830*/  F2FP.F16.F32.PACK_AB R8, R63, R65 ;  /* 0x000000413f08723e */ /* 0x000fe400000000ff */
[----:B------:R-:W1:Y:S01]  /*6840*/  LDC R63, c[0x0][0x3d8] ;  /* 0x0000f600ff3f7b82 */ /* 0x000e620000000800 */
[-C--:B------:R-:W-:Y:S02]  /*6850*/  LEA.HI.X.SX32 R111, R43, R69.reuse, 0x1, P5 ;  /* 0x000000452b6f7211 */ /* 0x080fe400028f0eff */
[----:B------:R-:W-:Y:S01]  /*6860*/  LEA.HI.X.SX32 R99, R46, R69, 0x1, P4 ;  /* 0x000000452e637211 */ /* 0x000fe200020f0eff */
[----:B------:R-:W-:Y:S01]  /*6870*/  FMUL R34, R34, 1.4426950216293334961 ;  /* 0x3fb8aa3b22227820 */ /* 0x000fe20000400000 */
[----:B------:R-:W-:-:S02]  /*6880*/  IADD3 R102, P5, PT, R38, R68, RZ ;  /* 0x0000004426667210 */ /* 0x000fc40007fbe0ff */
[----:B------:R-:W-:Y:S02]  /*6890*/  IADD3 R88, P4, PT, R88, R68, RZ ;  /* 0x0000004458587210 */ /* 0x000fe40007f9e0ff */
[-C--:B------:R-:W-:Y:S01]  /*68a0*/  LEA.HI.X.SX32 R73, R38, R69.reuse, 0x1, P6 ;  /* 0x0000004526497211 */ /* 0x080fe200030f0eff */
[--C-:B------:R-:W-:Y:S01]  /*68b0*/  FADD R38, R240, -R36.reuse ;  /* 0x80000024f0267221 */ /* 0x100fe20000000000 */
[----:B------:R-:W2:Y:S01]  /*68c0*/  MUFU.EX2 R35, R35 ;  /* 0x0000002300237308 */ /* 0x000ea20000000800 */
[----:B------:R-:W-:Y:S01]  /*68d0*/  LEA.HI.X.SX32 R89, R37, R69, 0x1, P4 ;  /* 0x0000004525597211 */ /* 0x000fe200020f0eff */
[----:B------:R-:W-:Y:S01]  /*68e0*/  FADD R37, R241, -R36 ;  /* 0x80000024f1257221 */ /* 0x000fe20000000000 */
[----:B------:R-:W-:Y:S01]  /*68f0*/  FMUL R38, R38, 1.4426950216293334961 ;  /* 0x3fb8aa3b26267820 */ /* 0x000fe20000400000 */
[----:B------:R-:W-:Y:S02]  /*6900*/  IMAD R44, R227, 0x1d, RZ ;  /* 0x0000001de32c7824 */ /* 0x000fe400078e02ff */
[----:B------:R-:W-:-:S02]  /*6910*/  FMUL R37, R37, 1.4426950216293334961 ;  /* 0x3fb8aa3b25257820 */ /* 0x000fc40000400000 */
[----:B------:R-:W3:Y:S01]  /*6920*/  MUFU.EX2 R34, R34 ;  /* 0x0000002200227308 */ /* 0x000ee20000000800 */
[----:B------:R-:W-:Y:S01]  /*6930*/  F2FP.F16.F32.PACK_AB R30, R30, R45 ;  /* 0x0000002d1e1e723e */ /* 0x000fe200000000ff */
[C---:B------:R-:W-:Y:S02]  /*6940*/  IMAD R96, R227.reuse, 0x4c, RZ ;  /* 0x0000004ce3607824 */ /* 0x040fe400078e02ff */
[C---:B------:R-:W-:Y:S02]  /*6950*/  IMAD R45, R227.reuse, 0x1f, RZ ;  /* 0x0000001fe32d7824 */ /* 0x040fe400078e02ff */
[----:B------:R-:W-:Y:S02]  /*6960*/  IMAD R90, R227, 0x5a, RZ ;  /* 0x0000005ae35a7824 */ /* 0x000fe400078e02ff */
[----:B------:R-:W4:Y:S01]  /*6970*/  MUFU.EX2 R38, R38 ;  /* 0x0000002600267308 */ /* 0x000f220000000800 */
[----:B------:R-:W-:Y:S01]  /*6980*/  LEA.HI.X.SX32 R107, R44, R69, 0x1, P3 ;  /* 0x000000452c6b7211 */ /* 0x000fe200018f0eff */
[----:B0-----:R-:W-:Y:S01]  /*6990*/  IMAD R79, R79, 0x26, RZ ;  /* 0x000000264f4f7824 */ /* 0x001fe200078e02ff */
[----:B------:R-:W-:Y:S01]  /*69a0*/  F2FP.F16.F32.PACK_AB R14, R14, R48 ;  /* 0x000000300e0e723e */ /* 0x000fe200000000ff */
[C---:B------:R-:W-:Y:S01]  /*69b0*/  IMAD R86, R227.reuse, 0x5e, RZ ;  /* 0x0000005ee3567824 */ /* 0x040fe200078e02ff */
[----:B------:R-:W-:Y:S01]  /*69c0*/  IADD3 R96, P3, PT, R96, R68, RZ ;  /* 0x0000004460607210 */ /* 0x000fe20007f7e0ff */
[----:B------:R-:W-:-:S02]  /*69d0*/  IMAD R48, R227, 0x2d, RZ ;  /* 0x0000002de3307824 */ /* 0x000fc400078e02ff */
[----:B------:R-:W0:Y:S01]  /*69e0*/  MUFU.EX2 R37, R37 ;  /* 0x0000002500257308 */ /* 0x000e220000000800 */
[----:B------:R-:W-:Y:S01]  /*69f0*/  F2FP.F16.F32.PACK_AB R5, R80, R70 ;  /* 0x000000465005723e */ /* 0x000fe200000000ff */
[----:B------:R-:W-:Y:S01]  /*6a00*/  IMAD R80, R227, 0x6c, RZ ;  /* 0x0000006ce3507824 */ /* 0x000fe200078e02ff */
[-C--:B------:R-:W-:Y:S02]  /*6a10*/  LEA.HI.X.SX32 R103, R45, R69.reuse, 0x1, P5 ;  /* 0x000000452d677211 */ /* 0x080fe400028f0eff */
[-C--:B------:R-:W-:Y:S01]  /*6a20*/  IADD3 R90, P5, PT, R90, R68.reuse, RZ ;  /* 0x000000445a5a7210 */ /* 0x080fe20007fbe0ff */
[----:B------:R-:W-:Y:S01]  /*6a30*/  IMAD R49, R227, 0x2f, RZ ;  /* 0x0000002fe3317824 */ /* 0x000fe200078e02ff */
[-C--:B------:R-:W-:Y:S01]  /*6a40*/  LEA.HI.X.SX32 R97, R79, R69.reuse, 0x1, P3 ;  /* 0x000000454f617211 */ /* 0x080fe200018f0eff */
[----:B--2---:R-:W-:Y:S01]  /*6a50*/  FADD R62, R35, R62 ;  /* 0x0000003e233e7221 */ /* 0x004fe20000000000 */
[C---:B------:R-:W-:Y:S01]  /*6a60*/  IMAD R78, R227.reuse, 0x6e, RZ ;  /* 0x0000006ee34e7824 */ /* 0x040fe200078e02ff */
[-C--:B------:R-:W-:Y:S01]  /*6a70*/  IADD3 R86, P3, PT, R86, R68.reuse, RZ ;  /* 0x0000004456567210 */ /* 0x080fe20007f7e0ff */
[----:B------:R-:W-:Y:S01]  /*6a80*/  IMAD R75, R227, 0x7a, RZ ;  /* 0x0000007ae34b7824 */ /* 0x000fe200078e02ff */
[----:B------:R-:W-:Y:S01]  /*6a90*/  LEA.HI.X.SX32 R91, R48, R69, 0x1, P5 ;  /* 0x00000045305b7211 */ /* 0x000fe200028f0eff */
[----:B-1----:R-:W-:Y:S01]  /*6aa0*/  IMAD R63, R63, 0x36, RZ ;  /* 0x000000363f3f7824 */ /* 0x002fe200078e02ff */
[----:B------:R-:W-:Y:S01]  /*6ab0*/  IADD3 R80, P5, PT, R80, R68, RZ ;  /* 0x0000004450507210 */ /* 0x000fe20007fbe0ff */
[----:B------:R-:W-:Y:S01]  /*6ac0*/  IMAD R70, R227, 0x7e, RZ ;  /* 0x0000007ee3467824 */ /* 0x000fe200078e02ff */
[----:B------:R-:W-:Y:S01]  /*6ad0*/  F2FP.F16.F32.PACK_AB R11, R53, R57 ;  /* 0x00000039350b723e */ /* 0x000fe200000000ff */
[----:B---3--:R-:W-:Y:S01]  /*6ae0*/  FADD R62, R34, R62 ;  /* 0x0000003e223e7221 */ /* 0x008fe20000000000 */
[----:B------:R-:W-:Y:S01]  /*6af0*/  F2FP.F16.F32.PACK_AB R12, R12, R52 ;  /* 0x000000340c0c723e */ /* 0x000fe200000000ff */
[----:B------:R-:W-:Y:S01]  /*6b00*/  IMAD R53, R227, 0x37, RZ ;  /* 0x00000037e3357824 */ /* 0x000fe200078e02ff */
[-C--:B------:R-:W-:Y:S01]  /*6b10*/  LEA.HI.X.SX32 R87, R49, R69.reuse, 0x1, P3 ;  /* 0x0000004531577211 */ /* 0x080fe200018f0eff */
[C---:B------:R-:W-:Y:S01]  /*6b20*/  IMAD R52, R227.reuse, 0x3d, RZ ;  /* 0x0000003de3347824 */ /* 0x040fe200078e02ff */
[-C--:B------:R-:W-:Y:S01]  /*6b30*/  IADD3 R78, P4, PT, R78, R68.reuse, RZ ;  /* 0x000000444e4e7210 */ /* 0x080fe20007f9e0ff */
[----:B------:R-:W-:Y:S01]  /*6b40*/  IMAD R227, R227, 0x3f, RZ ;  /* 0x0000003fe3e37824 */ /* 0x000fe200078e02ff */
[----:B------:R-:W-:Y:S01]  /*6b50*/  IADD3 R74, P3, PT, R75, R68, RZ ;  /* 0x000000444b4a7210 */ /* 0x000fe20007f7e0ff */
[----:B----4-:R-:W-:Y:S01]  /*6b60*/  FADD R62, R38, R62 ;  /* 0x0000003e263e7221 */ /* 0x010fe20000000000 */
[----:B------:R-:W-:-:S02]  /*6b70*/  LEA.HI.X.SX32 R81, R63, R69, 0x1, P5 ;  /* 0x000000453f517211 */ /* 0x000fc400028f0eff */
[----:B------:R-:W-:Y:S02]  /*6b80*/  IADD3 R70, P5, PT, R70, R68, RZ ;  /* 0x0000004446467210 */ /* 0x000fe40007fbe0ff */
[----:B------:R-:W-:Y:S02]  /*6b90*/  F2FP.F16.F32.PACK_AB R17, R28, R17 ;  /* 0x000000111c11723e */ /* 0x000fe400000000ff */
[----:B------:R-:W-:Y:S02]  /*6ba0*/  F2FP.F16.F32.PACK_AB R27, R55, R56 ;  /* 0x00000038371b723e */ /* 0x000fe400000000ff */
[----:B------:R-:W-:Y:S02]  /*6bb0*/  F2FP.F16.F32.PACK_AB R28, R60, R61 ;  /* 0x0000003d3c1c723e */ /* 0x000fe400000000ff */
[----:B------:R-:W-:Y:S02]  /*6bc0*/  F2FP.F16.F32.PACK_AB R29, R29, R59 ;  /* 0x0000003b1d1d723e */ /* 0x000fe400000000ff */
[----:B------:R-:W-:-:S02]  /*6bd0*/  LEA.HI.X.SX32 R79, R53, R69, 0x1, P4 ;  /* 0x00000045354f7211 */ /* 0x000fc400020f0eff */
[----:B------:R-:W-:Y:S01]  /*6be0*/  LEA.HI.X.SX32 R75, R52, R69, 0x1, P3 ;  /* 0x00000045344b7211 */ /* 0x000fe200018f0eff */
[----:B0-----:R-:W-:Y:S01]  /*6bf0*/  FADD R62, R37, R62 ;  /* 0x0000003e253e7221 */ /* 0x001fe20000000000 */
[----:B------:R-:W-:Y:S02]  /*6c00*/  F2FP.F16.F32.PACK_AB R4, R67, R71 ;  /* 0x000000474304723e */ /* 0x000fe400000000ff */
[----:B------:R-:W-:Y:S02]  /*6c10*/  PRMT R59, RZ, 0x7610, R59 ;  /* 0x00007610ff3b7816 */ /* 0x000fe4000000003b */
[----:B------:R-:W-:Y:S02]  /*6c20*/  PRMT R56, RZ, 0x7610, R56 ;  /* 0x00007610ff387816 */ /* 0x000fe40000000038 */
[----:B------:R-:W-:Y:S02]  /*6c30*/  PRMT R53, RZ, 0x7610, R53 ;  /* 0x00007610ff357816 */ /* 0x000fe40000000035 */
[----:B------:R-:W-:Y:S01]  /*6c40*/  PRMT R50, RZ, 0x7610, R50 ;  /* 0x00007610ff327816 */ /* 0x000fe20000000032 */
[----:B------:R0:W5:Y:S01]  /*6c50*/  @P1 LDG.E.U16 R59, desc[UR28][R122.64] ;  /* 0x0000001c7a3b1981 */ /* 0x000162000c1e1500 */
[----:B------:R-:W-:-:S02]  /*6c60*/  PRMT R47, RZ, 0x7610, R47 ;  /* 0x00007610ff2f7816 */ /* 0x000fc4000000002f */
[----:B------:R-:W-:Y:S01]  /*6c70*/  PRMT R44, RZ, 0x7610, R44 ;  /* 0x00007610ff2c7816 */ /* 0x000fe2000000002c */
[----:B------:R0:W5:Y:S01]  /*6c80*/  @P1 LDG.E.U16 R56, desc[UR28][R114.64] ;  /* 0x0000001c72381981 */ /* 0x000162000c1e1500 */
[----:B------:R-:W-:Y:S02]  /*6c90*/  PRMT R41, RZ, 0x7610, R41 ;  /* 0x00007610ff297816 */ /* 0x000fe40000000029 */
[----:B------:R-:W-:Y:S01]  /*6ca0*/  PRMT R61, RZ, 0x7610, R61 ;  /* 0x00007610ff3d7816 */ /* 0x000fe2000000003d */
[----:B------:R0:W5:Y:S01]  /*6cb0*/  @P1 LDG.E.U16 R53, desc[UR28][R106.64] ;  /* 0x0000001c6a351981 */ /* 0x000162000c1e1500 */
        /* <DEDUP_REMOVED lines=22> */
[----:B------:R-:W-:Y:S01]  /*6e20*/  LEA.HI.X.SX32 R71, R227, R69, 0x1, P5 ;  /* 0x00000045e3477211 */ /* 0x000fe200028f0eff */
[----:B------:R0:W5:Y:S01]  /*6e30*/  @P1 LDG.E.U16 R52, desc[UR28][R104.64] ;  /* 0x0000001c68341981 */ /* 0x000162000c1e1500 */
[----:B------:R-:W-:Y:S02]  /*6e40*/  F2FP.F16.F32.PACK_AB R34, R34, R35 ;  /* 0x000000232222723e */ /* 0x000fe400000000ff */
[----:B------:R-:W-:Y:S01]  /*6e50*/  F2FP.F16.F32.PACK_AB R35, R37, R38 ;  /* 0x000000262523723e */ /* 0x000fe200000000ff */
[----:B------:R0:W5:Y:S04]  /*6e60*/  @P1 LDG.E.U16 R49, desc[UR28][R96.64] ;  /* 0x0000001c60311981 */ /* 0x000168000c1e1500 */
        /* <DEDUP_REMOVED lines=11> */
[----:B------:R0:W1:Y:S01]  /*6f20*/  SHFL.BFLY PT, R38, R62, 0x10, 0x1f ;  /* 0x0e001f003e267f89 */ /* 0x00006200000e0000 */
[----:B------:R-:W-:Y:S05]  /*6f30*/  @!P1 BRA `(.L_x_9) ;  /* 0x0000000000089947 */ /* 0x000fea0003800000 */
[----:B------:R2:W-:Y:S01]  /*6f40*/  STTM.16dp32bit_t0_t15.x32 tmem[UR18+0x40], R4 ;  /* 0x00004004000079ed */ /* 0x0005e20008a80012 */
[----:B------:R2:W-:Y:S02]  /*6f50*/  STTM.16dp32bit_t16_t31.x32 tmem[UR18+0x60], R4 ;  /* 0x00006004000079ed */ /* 0x0005e40008aa0012 */
.L_x_9:
[----:B-----5:R-:W-:Y:S01]  /*6f60*/  STS.U16 [R150+UR16+0x680], R59 ;  /* 0x0006803b96007988 */ /* 0x020fe20008000410 */
[----:B--2---:R-:W-:Y:S01]  /*6f70*/  LOP3.LUT R5, R2, 0x60, RZ, 0x3c, !PT ;  /* 0x0000006002057812 */ /* 0x004fe200078e3cff */
[----:B------:R-:W-:Y:S01]  /*6f80*/  FADD R37, -R36, -INF ;  /* 0xff80000024257421 */ /* 0x000fe20000000100 */
[----:B------:R-:W-:Y:S01]  /*6f90*/  LOP3.LUT R4, R2, 0x70, RZ, 0x3c, !PT ;  /* 0x0000007002047812 */ /* 0x000fe200078e3cff */
[----:B------:R-:W-:Y:S01]  /*6fa0*/  STS.U16 [R150+UR16+0xa80], R56 ;  /* 0x000a803896007988 */ /* 0x000fe20008000410 */
[----:B------:R-:W-:Y:S01]  /*6fb0*/  UIADD3 UR22, UPT, UPT, UR22, -0x40, URZ ;  /* 0xffffffc016167890 */ /* 0x000fe2000fffe0ff */
[----:B------:R-:W-:Y:S02]  /*6fc0*/  FMUL R37, R37, 1.4426950216293334961 ;  /* 0x3fb8aa3b25257820 */ /* 0x000fe40000400000 */
[----:B------:R-:W-:Y:S04]  /*6fd0*/  STS.U16 [R150+UR16+0xe80], R53 ;  /* 0x000e803596007988 */ /* 0x000fe80008000410 */
[----:B------:R-:W-:Y:S01]  /*6fe0*/  STS.U16 [R150+UR16+0x1280], R50 ;  /* 0x0012803296007988 */ /* 0x000fe20008000410 */
[----:B------:R-:W2:Y:S03]  /*6ff0*/  MUFU.EX2 R37, R37 ;  /* 0x0000002500257308 */ /* 0x000ea60000000800 */
        /* <DEDUP_REMOVED lines=19> */
[----:B------:R-:W4:Y:S02]  /*7130*/  FENCE.VIEW.ASYNC.T ;  /* 0x00000000000073c6 */ /* 0x000f240000000200 */
[----:B----4-:R-:W-:Y:S06]  /*7140*/  BAR.SYNC.DEFER_BLOCKING 0x0 ;  /* 0x0000000000007b1d */ /* 0x010fec0000010000 */
[----:B---3--:R-:W3:Y:S01]  /*7150*/  LDTM.16dp32bit_t0_t15.x32 R4, tmem[UR18] ;  /* 0x00000012000479ee */ /* 0x008ee20008a80000 */
[----:B------:R-:W4:Y:S01]  /*7160*/  LDTM.16dp32bit_t16_t31.x32 R4, tmem[UR18+0x20] ;  /* 0x00002012000479ee */ /* 0x000f220008aa0000 */
[----:B------:R-:W-:Y:S01]  /*7170*/  NOP ;  /* 0x0000000000007918 */ /* 0x000fe20000000000 */
[----:B--2---:R-:W-:Y:S05]  /*7180*/  @!P1 BRA `(.L_x_10) ;  /* 0x0000000000889947 */ /* 0x004fea0003800000 */
[C---:B---34-:R-:W-:Y:S01]  /*7190*/  FMUL R4, R37.reuse, R4 ;  /* 0x0000000425047220 */ /* 0x058fe20000400000 */
[C---:B------:R-:W-:Y:S01]  /*71a0*/  FMUL R5, R37.reuse, R5 ;  /* 0x0000000525057220 */ /* 0x040fe20000400000 */
        /* <DEDUP_REMOVED lines=29> */
[----:B------:R-:W-:-:S04]  /*7380*/  FMUL R35, R37, R35 ;  /* 0x0000002325237220 */ /* 0x000fc80000400000 */
[----:B------:R2:W-:Y:S01]  /*7390*/  STTM.16dp32bit_t0_t15.x32 tmem[UR18], R4 ;  /* 0x00000004000079ed */ /* 0x0005e20008a80012 */
[----:B------:R2:W-:Y:S02]  /*73a0*/  STTM.16dp32bit_t16_t31.x32 tmem[UR18+0x20], R4 ;  /* 0x00002004000079ed */ /* 0x0005e40008aa0012 */
.L_x_10:
[----:B----4-:R-:W4:Y:S02]  /*73b0*/  FENCE.VIEW.ASYNC.T ;  /* 0x00000000000073c6 */ /* 0x010f240000000200 */
[----:B----4-:R-:W-:Y:S01]  /*73c0*/  BAR.SYNC.DEFER_BLOCKING 0x0 ;  /* 0x0000000000007b1d */ /* 0x010fe20000010000 */
[----:B01----:R-:W-:Y:S01]  /*73d0*/  FADD R62, R62, R38 ;  /* 0x000000263e3e7221 */ /* 0x003fe20000000000 */
[----:B------:R-:W-:Y:S02]  /*73e0*/  UISETP.GE.AND UP2, UPT, UR22, 0x1, UPT ;  /* 0x000000011600788c */ /* 0x000fe4000bf46270 */
[----:B------:R-:W-:Y:S01]  /*73f0*/  UIADD3 UR21, UPT, UPT, UR17, 0x40, URZ ;  /* 0x0000004011157890 */ /* 0x000fe2000fffe0ff */
[----:B------:R-:W-:Y:S01]  /*7400*/  FADD R37, R37, R62 ;  /* 0x0000003e25257221 */ /* 0x000fe20000000000 */
[----:B------:R0:W-:Y:S06]  /*7410*/  MEMBAR.ALL.CTA ;  /* 0x0000000000007992 */ /* 0x0001ec0000008000 */
[----:B0-----:R-:W0:Y:S02]  /*7420*/  FENCE.VIEW.ASYNC.S ;  /* 0x00000000000073c6 */ /* 0x001e240000000000 */
[----:B0-----:R-:W-:Y:S06]  /*7430*/  BAR.SYNC.DEFER_BLOCKING 0x0 ;  /* 0x0000000000007b1d */ /* 0x001fec0000010000 */
[----:B------:R-:W-:Y:S05]  /*7440*/  @!P2 BRA `(.L_x_11) ;  /* 0x0000000000c8a947 */ /* 0x000fea0003800000 */
[----:B------:R-:W-:Y:S01]  /*7450*/  USHF.R.U32.HI UR12, URZ, 0x4, UR16 ;  /* 0x00000004ff0c7899 */ /* 0x000fe20008011610 */
[----:B------:R-:W-:Y:S01]  /*7460*/  UMOV UR4, URZ ;  /* 0x000000ff00047c82 */ /* 0x000fe20008000000 */
[----:B------:R-:W-:Y:S02]  /*7470*/  UIADD3 UR6, UPT, UPT, UR17, 0x48, URZ ;  /* 0x0000004811067890 */ /* 0x000fe4000fffe0ff */
[----:B------:R-:W-:Y:S02]  /*7480*/  USGXT.U32 UR12, UR12, 0xe ;  /* 0x0000000e0c0c789a */ /* 0x000fe40008000000 */
[----:B------:R-:W-:Y:S02]  /*7490*/  UIADD3 UR15, UPT, UPT, UR17, 0x50, URZ ;  /* 0x00000050110f7890 */ /* 0x000fe4000fffe0ff */
[----:B------:R-:W-:Y:S02]  /*74a0*/  UIADD3 UR38, UP3, UPT, UR12, 0x2, URZ ;  /* 0x000000020c267890 */ /* 0x000fe4000ff7e0ff */
[----:B------:R-:W-:-:S02]  /*74b0*/  UIADD3 UR23, UPT, UPT, UR17, 0x58, URZ ;  /* 0x0000005811177890 */ /* 0x000fc4000fffe0ff */
[----:B------:R-:W-:Y:S02]  /*74c0*/  UIADD3.X UR39, UPT, UPT, UR4, 0x40004040, URZ, UP3, !UPT ;  /* 0x4000404004277890 */ /* 0x000fe40009ffe4ff */
[----:B------:R-:W-:Y:S02]  /*74d0*/  UIADD3 UR42, UP3, UPT, UR38, 0x2, URZ ;  /* 0x00000002262a7890 */ /* 0x000fe4000ff7e0ff */
[----:B------:R-:W-:Y:S02]  /*74e0*/  UIADD3 UR44, UP4, UPT, UR38, 0x4, URZ ;  /* 0x00000004262c7890 */ /* 0x000fe4000ff9e0ff */
[----:B------:R-:W-:Y:S02]  /*74f0*/  UIADD3.X UR43, UPT, UPT, UR39, URZ, URZ, UP3, !UPT ;  /* 0x000000ff272b7290 */ /* 0x000fe40009ffe4ff */
[----:B------:R-:W-:Y:S02]  /*7500*/  UIADD3.X UR45, UPT, UPT, UR39, URZ, URZ, UP4, !UPT ;  /* 0x000000ff272d7290 */ /* 0x000fe4000a7fe4ff */
[----:B------:R-:W-:Y:S01]  /*7510*/  UIADD3 UR52, UPT, UPT, UR17, 0x60, URZ ;  /* 0x0000006011347890 */ /* 0x000fe2000fffe0ff */
[----:B------:R-:W-:Y:S01]  /*7520*/  UMOV UR4, UR19 ;  /* 0x0000001300047c82 */ /* 0x000fe20008000000 */
[----:B------:R-:W-:Y:S01]  /*7530*/  UMOV UR5, URZ ;  /* 0x000000ff00057c82 */ /* 0x000fe20008000000 */
[----:B------:R-:W-:-:S02]  /*7540*/  UIADD3.64 UR46, UPT, UPT, UR38, 0x1fe, URZ ;  /* 0x000001fe262e7897 */ /* 0x000fc4000fffe0ff */
[----:B------:R-:W-:Y:S02]  /*7550*/  UIADD3 UR53, UPT, UPT, UR17, 0x68, URZ ;  /* 0x0000006811357890 */ /* 0x000fe4000fffe0ff */
[----:B------:R-:W-:Y:S02]  /*7560*/  UIADD3.64 UR48, UPT, UPT, UR38, 0x200, URZ ;  /* 0x0000020026307897 */ /* 0x000fe4000fffe0ff */
[----:B------:R-:W-:Y:S01]  /*7570*/  UIADD3 UR54, UPT, UPT, UR17, 0x70, URZ ;  /* 0x0000007011367890 */ /* 0x000fe2000fffe0ff */
[----:B------:R-:W-:Y:S01]  /*7580*/  UMOV UR56, UR4 ;  /* 0x0000000400387c82 */ /* 0x000fe20008000000 */
[----:B------:R-:W-:Y:S01]  /*7590*/  UIADD3.64 UR50, UPT, UPT, UR38, 0x202, URZ ;  /* 0x0000020226327897 */ /* 0x000fe2000fffe0ff */
[----:B------:R-:W-:Y:S01]  /*75a0*/  UMOV UR10, 0x0 ;  /* 0x00000000000a7882 */ /* 0x000fe20000000000 */
[----:B------:R-:W-:Y:S01]  /*75b0*/  UMOV UR11, 0x4100010 ;  /* 0x04100010000b7882 */ /* 0x000fe20000000000 */
[----:B------:R-:W-:Y:S01]  /*75c0*/  UIADD3 UR55, UPT, UPT, UR17, 0x78, URZ ;  /* 0x0000007811377890 */ /* 0x000fe2000fffe0ff */
[----:B------:R-:W-:Y:S01]  /*75d0*/  UMOV UR13, 0x40004040 ;  /* 0x40004040000d7882 */ /* 0x000fe20000000000 */
[----:B------:R-:W-:Y:S01]  /*75e0*/  UIADD3.64 UR4, UPT, UPT, UR38, 0x204, URZ ;  /* 0x0000020426047897 */ /* 0x000fe2000fffe0ff */
[----:B------:R0:W-:Y:S01]  /*75f0*/  UTCHMMA tmem[UR21], gdesc[UR12], tmem[UR17], tmem[UR10], idesc[UR11], UPT ;  /* 0x00ff0a0c150079ea */ /* 0x0001e2000b800011 */
[----:B------:R-:W-:Y:S01]  /*7600*/  UMOV UR24, 0x0 ;  /* 0x0000000000187882 */ /* 0x000fe20000000000 */
[----:B------:R-:W-:Y:S01]  /*7610*/  UMOV UR25, 0x4100010 ;  /* 0x0410001000197882 */ /* 0x000fe20000000000 */
[----:B------:R-:W-:Y:S01]  /*7620*/  UMOV UR26, 0x0 ;  /* 0x00000000001a7882 */ /* 0x000fe20000000000 */
[----:B------:R-:W-:Y:S01]  /*7630*/  UMOV UR27, 0x4100010 ;  /* 0x04100010001b7882 */ /* 0x000fe20000000000 */
[----:B------:R-:W-:Y:S01]  /*7640*/  UMOV UR32, 0x0 ;  /* 0x0000000000207882 */ /* 0x000fe20000000000 */
[----:B------:R-:W-:Y:S01]  /*7650*/  UMOV UR33, 0x4100010 ;  /* 0x0410001000217882 */ /* 0x000fe20000000000 */
[----:B------:R0:W-:Y:S01]  /*7660*/  UTCHMMA tmem[UR6], gdesc[UR38], tmem[UR17], tmem[UR24], idesc[UR25], UPT ;  /* 0x00ff1826060079ea */ /* 0x0001e2000b800011 */
        /* <DEDUP_REMOVED lines=12> */
[----:B------:R0:W-:Y:S01]  /*7730*/  UTCHMMA tmem[UR54], gdesc[UR50], tmem[UR17], tmem[UR36], idesc[UR37], UPT ;  /* 0x00ff2432360079ea */ /* 0x0001e2000b800011 */
[----:B------:R0:W-:Y:S01]  /*7740*/  UTCHMMA tmem[UR55], gdesc[UR4], tmem[UR17], tmem[UR40], idesc[UR41], UPT ;  /* 0x00ff2804370079ea */ /* 0x0001e2000b800011 */
[----:B------:R0:W-:Y:S01]  /*7750*/  UTCBAR [UR56], URZ ;  /* 0x000000ff380073e9 */ /* 0x0001e200080000ff */
[----:B------:R-:W-:Y:S01]  /*7760*/  NOP ;  /* 0x0000000000007918 */ /* 0x000fe20000000000 */
.L_x_11:
[----:B------:R-:W-:Y:S01]  /*7770*/  FSEL R36, R36, -INF , P1 ;  /* 0xff80000024247808 */ /* 0x000fe20000800000 */
[----:B0-----:R-:W-:Y:S01]  /*7780*/  UMOV UR6, URZ ;  /* 0x000000ff00067c82 */ /* 0x001fe20008000000 */
[----:B------:R-:W-:Y:S01]  /*7790*/  FSEL R150, R37, 1, P1 ;  /* 0x3f80000025967808 */ /* 0x000fe20000800000 */
[----:B------:R-:W-:Y:S06]  /*77a0*/  BRA.U !UP2, `(.L_x_12) ;  /* 0x000000510a707547 */ /* 0x000fec000b800000 */
[----:B------:R-:W-:Y:S01]  /*77b0*/  USHF.L.U32 UR12, UR9, 0x7, URZ ;  /* 0x00000007090c7899 */ /* 0x000fe200080006ff */
[----:B------:R-:W-:Y:S01]  /*77c0*/  SHF.L.U32 R151, R151, 0x7, RZ ;  /* 0x0000000797977819 */ /* 0x000fe200000006ff */
[----:B------:R-:W-:Y:S01]  /*77d0*/  UIADD3 UR9, UPT, UPT, UR16, 0xc000, URZ ;  /* 0x0000c00010097890 */ /* 0x000fe2000fffe0ff */
[----:B------:R-:W-:Y:S01]  /*77e0*/  IMAD.MOV.U32 R157, RZ, RZ, R36 ;  /* 0x000000ffff9d7224 */ /* 0x000fe200078e0024 */
[----:B------:R-:W-:Y:S02]  /*77f0*/  USHF.R.U32.HI UR24, URZ, 0x4, UR8 ;  /* 0x00000004ff187899 */ /* 0x000fe40008011608 */
[----:B------:R-:W-:Y:S01]  /*7800*/  UIADD3 UR8, UPT, UPT, UR16, 0x8000, URZ ;  /* 0x0000800010087890 */ /* 0x000fe2000fffe0ff */
[----:B------:R-:W-:Y:S01]  /*7810*/  IMAD.U32 R156, RZ, RZ, UR12 ;  /* 0x0000000cff9c7e24 */ /* 0x000fe2000f8e00ff */
[----:B------:R-:W-:Y:S02]  /*7820*/  UISETP.NE.U32.AND UP2, UPT, UR14, URZ, UPT ;  /* 0x000000ff0e00728c */ /* 0x000fe4000bf45070 */
[----:B------:R-:W-:-:S02]  /*7830*/  USHF.R.U32.HI UR9, URZ, 0x4, UR9 ;  /* 0x00000004ff097899 */ /* 0x000fc40008011609 */
[----:B------:R-:W-:Y:S02]  /*7840*/  USGXT.U32 UR24, UR24, 0xe ;  /* 0x0000000e1818789a */ /* 0x000fe40008000000 */
[----:B------:R-:W-:Y:S02]  /*7850*/  USHF.R.U32.HI UR14, URZ, 0x4, UR8 ;  /* 0x00000004ff0e7899 */ /* 0x000fe40008011608 */
[----:B------:R-:W-:Y:S02]  /*7860*/  USGXT.U32 UR26, UR9, 0xe ;  /* 0x0000000e091a789a */ /* 0x000fe40008000000 */
[----:B------:R-:W-:Y:S02]  /*7870*/  UIADD3 UR8, UP3, UPT, UR24, 0x2, URZ ;  /* 0x0000000218087890 */ /* 0x000fe4000ff7e0ff */
[----:B------:R-:W-:Y:S01]  /*7880*/  USGXT.U32 UR14, UR14, 0xe ;  /* 0x0000000e0e0e789a */ /* 0x000fe20008000000 */
[----:B------:R-:W-:Y:S01]  /*7890*/  UMOV UR4, URZ ;  /* 0x000000ff00047c82 */ /* 0x000fe20008000000 */
[----:B------:R-:W-:-:S02]  /*78a0*/  UIADD3 UR10, UP4, UPT, UR26, 0x80, URZ ;  /* 0x000000801a0a7890 */ /* 0x000fc4000ff9e0ff */
[----:B------:R-:W-:Y:S02]  /*78b0*/  UIADD3.X UR9, UPT, UPT, UR4, 0x40004040, URZ, UP3, !UPT ;  /* 0x4000404004097890 */ /* 0x000fe40009ffe4ff */
[----:B------:R-:W-:Y:S01]  /*78c0*/  UIADD3 UR30, UP3, UPT, UR14, 0x2, URZ ;  /* 0x000000020e1e7890 */ /* 0x000fe2000ff7e0ff */
[----:B------:R-:W-:Y:S01]  /*78d0*/  UMOV UR6, URZ ;  /* 0x000000ff00067c82 */ /* 0x000fe20008000000 */
[----:B------:R-:W-:Y:S01]  /*78e0*/  UMOV UR5, URZ ;  /* 0x000000ff00057c82 */ /* 0x000fe20008000000 */
[----:B------:R-:W-:Y:S02]  /*78f0*/  UIADD3.X UR11, UPT, UPT, UR6, 0x40004040, URZ, UP4, !UPT ;  /* 0x40004040060b7890 */ /* 0x000fe4000a7fe4ff */
[----:B------:R-:W-:Y:S02]  /*7900*/  UIADD3 UR32, UP4, UPT, UR10, 0x80, URZ ;  /* 0x000000800a207890 */ /* 0x000fe4000ff9e0ff */
[----:B------:R-:W-:Y:S02]  /*7910*/  UIADD3 UR34, UP5, UPT, UR10, 0x100, URZ ;  /* 0x000001000a227890 */ /* 0x000fe4000ffbe0ff */
[----:B------:R-:W-:Y:S01]  /*7920*/  UIADD3.X UR31, UPT, UPT, UR5, 0x40004040, URZ, UP3, !UPT ;  /* 0x40004040051f7890 */ /* 0x000fe20009ffe4ff */
[----:B------:R-:W0:Y:S01]  /*7930*/  LDCU UR67, c[0x0][0x3a8] ;  /* 0x00007500ff4377ac */ /* 0x000e220008000800 */
[----:B------:R-:W-:-:S02]  /*7940*/  UIADD3.X UR33, UPT, UPT, UR11, URZ, URZ, UP4, !UPT ;  /* 0x000000ff0b217290 */ /* 0x000fc4000a7fe4ff */
[----:B------:R-:W-:Y:S02]  /*7950*/  UIADD3.64 UR36, UPT, UPT, UR8, 0x2, URZ ;  /* 0x0000000208247897 */ /* 0x000fe4000fffe0ff */
[----:B------:R-:W-:Y:S02]  /*7960*/  UIADD3.X UR35, UPT, UPT, UR11, URZ, URZ, UP5, !UPT ;  /* 0x000000ff0b237290 */ /* 0x000fe4000affe4ff */
[----:B------:R-:W-:Y:S02]  /*7970*/  UIADD3.64 UR38, UPT, UPT, UR8, 0x4, URZ ;  /* 0x0000000408267897 */ /* 0x000fe4000fffe0ff */
[----:B------:R-:W-:Y:S02]  /*7980*/  UIADD3.64 UR40, UPT, UPT, UR30, 0x2, URZ ;  /* 0x000000021e287897 */ /* 0x000fe4000fffe0ff */
[----:B------:R-:W-:Y:S02]  /*7990*/  UIADD3.64 UR42, UPT, UPT, UR30, 0x4, URZ ;  /* 0x000000041e2a7897 */ /* 0x000fe4000fffe0ff */
[----:B------:R-:W-:-:S02]  /*79a0*/  UIADD3.64 UR44, UPT, UPT, UR30, 0x1fe, URZ ;  /* 0x000001fe1e2c7897 */ /* 0x000fc4000fffe0ff */
[----:B------:R-:W-:Y:S02]  /*79b0*/  UIADD3.64 UR46, UPT, UPT, UR30, 0x200, URZ ;  /* 0x000002001e2e7897 */ /* 0x000fe4000fffe0ff */
[----:B------:R-:W-:Y:S02]  /*79c0*/  UIADD3.64 UR48, UPT, UPT, UR30, 0x202, URZ ;  /* 0x000002021e307897 */ /* 0x000fe4000fffe0ff */
[----:B------:R-:W-:Y:S01]  /*79d0*/  UIADD3.64 UR50, UPT, UPT, UR30, 0x204, URZ ;  /* 0x000002041e327897 */ /* 0x000fe2000fffe0ff */
[----:B------:R-:W-:Y:S01]  /*79e0*/  UMOV UR23, 0x1 ;  /* 0x0000000100177882 */ /* 0x000fe20000000000 */
[----:B0-----:R-:W-:-:S10]  /*79f0*/  UMOV UR15, URZ ;  /* 0x000000ff000f7c82 */ /* 0x001fd40008000000 */
.L_x_17:
[----:B--23--:R-:W2:Y:S04]  /*7a00*/  LDL.64 R14, [R1+0x70] ;  /* 0x00007000010e7983 */ /* 0x00cea80000100a00 */
[----:B------:R-:W3:Y:S04]  /*7a10*/  LDL.64 R8, [R1+0x130] ;  /* 0x0001300001087983 */ /* 0x000ee80000100a00 */
[----:B------:R-:W4:Y:S04]  /*7a20*/  LDL.64 R4, [R1+0x110] ;  /* 0x0001100001047983 */ /* 0x000f280000100a00 */
[----:B------:R-:W5:Y:S04]  /*7a30*/  LDL.64 R6, [R1+0xf0] ;  /* 0x0000f00001067983 */ /* 0x000f680000100a00 */
        /* <DEDUP_REMOVED lines=17> */
[----:B------:R-:W5:Y:S04]  /*7b50*/  LDL.64 R48, [R1] ;  /* 0x0000000001307983 */ /* 0x000f680000100a00 */
[----:B------:R-:W5:Y:S04]  /*7b60*/  LDL.64 R242, [R1+0xf8] ;  /* 0x0000f80001f27983 */ /* 0x000f680000100a00 */
[----:B------:R-:W5:Y:S04]  /*7b70*/  LDL.64 R240, [R1+0xd8] ;  /* 0x0000d80001f07983 */ /* 0x000f680000100a00 */
[----:B------:R-:W5:Y:S04]  /*7b80*/  LDL.64 R238, [R1+0xb8] ;  /* 0x0000b80001ee7983 */ /* 0x000f680000100a00 */
[----:B------:R-:W5:Y:S04]  /*7b90*/  LDL.64 R226, [R1+0x98] ;  /* 0x0000980001e27983 */ /* 0x000f680000100a00 */
[----:B------:R-:W5:Y:S04]  /*7ba0*/  LDL.64 R66, [R1+0x78] ;  /* 0x0000780001427983 */ /* 0x000f680000100a00 */
[----:B------:R-:W5:Y:S01]  /*7bb0*/  LDL.64 R64, [R1+0x38] ;  /* 0x0000380001407983 */ /* 0x000f620000100a00 */
[----:B--2---:R-:W-:-:S03]  /*7bc0*/  IMAD.WIDE R50, R151, 0x2, R14 ;  /* 0x0000000297327825 */ /* 0x004fc600078e020e */
[----:B------:R-:W2:Y:S01]  /*7bd0*/  LDL.64 R14, [R1+0x108] ;  /* 0x00010800010e7983 */ /* 0x000ea20000100a00 */
[----:B---3--:R-:W-:-:S03]  /*7be0*/  IMAD.WIDE R8, R151, 0x2, R8 ;  /* 0x0000000297087825 */ /* 0x008fc600078e0208 */
[----:B------:R-:W3:Y:S01]  /*7bf0*/  LDG.E.U16 R50, desc[UR28][R50.64] ;  /* 0x0000001c32327981 */ /* 0x000ee2000c1e1500 */
[----:B----4-:R-:W-:-:S03]  /*7c00*/  IMAD.WIDE R4, R151, 0x2, R4 ;  /* 0x0000000297047825 */ /* 0x010fc600078e0204 */
[----:B------:R0:W4:Y:S01]  /*7c10*/  LDG.E.U16 R27, desc[UR28][R8.64] ;  /* 0x0000001c081b7981 */ /* 0x000122000c1e1500 */
[----:B-----5:R-:W-:-:S03]  /*7c20*/  IMAD.WIDE R6, R151, 0x2, R6 ;  /* 0x0000000297067825 */ /* 0x020fc600078e0206 */
[----:B------:R1:W5:Y:S04]  /*7c30*/  LDG.E.U16 R26, desc[UR28][R4.64] ;  /* 0x0000001c041a7981 */ /* 0x000368000c1e1500 */
[----:B------:R1:W3:Y:S01]  /*7c40*/  LDG.E.U16 R25, desc[UR28][R6.64] ;  /* 0x0000001c06197981 */ /* 0x0002e2000c1e1500 */
[----:B0-----:R-:W-:-:S03]  /*7c50*/  IMAD.WIDE R8, R151, 0x2, R16 ;  /* 0x0000000297087825 */ /* 0x001fc600078e0210 */
[----:B------:R-:W3:Y:S01]  /*7c60*/  LDL.64 R16, [R1+0x68] ;  /* 0x0000680001107983 */ /* 0x000ee20000100a00 */
[----:B-1----:R-:W-:-:S03]  /*7c70*/  IMAD.WIDE R4, R151, 0x2, R18 ;  /* 0x0000000297047825 */ /* 0x002fc600078e0212 */
[----:B------:R-:W4:Y:S01]  /*7c80*/  LDL.64 R18, [R1+0x8] ;  /* 0x0000080001127983 */ /* 0x000f220000100a00 */
[----:B------:R-:W-:-:S03]  /*7c90*/  IMAD.WIDE R30, R151, 0x2, R22 ;  /* 0x00000002971e7825 */ /* 0x000fc600078e0216 */
[----:B------:R-:W5:Y:S01]  /*7ca0*/  LDL.64 R22, [R1+0x88] ;  /* 0x0000880001167983 */ /* 0x000f620000100a00 */
[----:B------:R-:W-:-:S03]  /*7cb0*/  IMAD.WIDE R6, R151, 0x2, R248 ;  /* 0x0000000297067825 */ /* 0x000fc600078e02f8 */
[----:B------:R-:W5:Y:S01]  /*7cc0*/  LDG.E.U16 R30, desc[UR28][R30.64] ;  /* 0x0000001c1e1e7981 */ /* 0x000f62000c1e1500 */
[----:B------:R-:W-:-:S03]  /*7cd0*/  IMAD.WIDE R28, R151, 0x2, R20 ;  /* 0x00000002971c7825 */ /* 0x000fc600078e0214 */
[----:B------:R-:W5:Y:S01]  /*7ce0*/  LDL.64 R20, [R1+0x28] ;  /* 0x0000280001147983 */ /* 0x000f620000100a00 */
[----:B------:R-:W-:-:S03]  /*7cf0*/  IMAD.WIDE R12, R151, 0x2, R12 ;  /* 0x00000002970c7825 */ /* 0x000fc600078e020c */
[----:B------:R0:W5:Y:S01]  /*7d00*/  LDG.E.U16 R36, desc[UR28][R6.64] ;  /* 0x0000001c06247981 */ /* 0x000162000c1e1500 */
[----:B------:R-:W-:-:S03]  /*7d10*/  IMAD.WIDE R10, R151, 0x2, R10 ;  /* 0x00000002970a7825 */ /* 0x000fc600078e020a */
[----:B------:R1:W5:Y:S04]  /*7d20*/  LDG.E.U16 R39, desc[UR28][R12.64] ;  /* 0x0000001c0c277981 */ /* 0x000368000c1e1500 */
[----:B------:R-:W5:Y:S01]  /*7d30*/  LDG.E.U16 R28, desc[UR28][R28.64] ;  /* 0x0000001c1c1c7981 */ /* 0x000f62000c1e1500 */
[----:B0-----:R-:W-:-:S03]  /*7d40*/  IMAD.WIDE R6, R151, 0x2, R200 ;  /* 0x0000000297067825 */ /* 0x001fc600078e02c8 */
[----:B------:R0:W5:Y:S01]  /*7d50*/  LDG.E.U16 R38, desc[UR28][R10.64] ;  /* 0x0000001c0a267981 */ /* 0x000162000c1e1500 */
[----:B-1----:R-:W-:-:S03]  /*7d60*/  IMAD.WIDE R12, R151, 0x2, R224 ;  /* 0x00000002970c7825 */ /* 0x002fc600078e02e0 */
[----:B------:R1:W5:Y:S04]  /*7d70*/  LDG.E.U16 R31, desc[UR28][R6.64] ;  /* 0x0000001c061f7981 */ /* 0x000368000c1e1500 */
[----:B------:R1:W5:Y:S01]  /*7d80*/  LDG.E.U16 R29, desc[UR28][R4.64] ;  /* 0x0000001c041d7981 */ /* 0x000362000c1e1500 */
[----:B0-----:R-:W-:-:S03]  /*7d90*/  IMAD.WIDE R10, R151, 0x2, R216 ;  /* 0x00000002970a7825 */ /* 0x001fc600078e02d8 */
[----:B------:R0:W5:Y:S01]  /*7da0*/  LDG.E.U16 R34, desc[UR28][R12.64] ;  /* 0x0000001c0c227981 */ /* 0x000162000c1e1500 */
[----:B-1----:R-:W-:-:S03]  /*7db0*/  IMAD.WIDE R6, R151, 0x2, R42 ;  /* 0x0000000297067825 */ /* 0x002fc600078e022a */
[----:B------:R-:W5:Y:S01]  /*7dc0*/  LDL.64 R42, [R1+0xe0] ;  /* 0x0000e000012a7983 */ /* 0x000f620000100a00 */
[----:B------:R-:W-:-:S03]  /*7dd0*/  IMAD.WIDE R4, R151, 0x2, R234 ;  /* 0x0000000297047825 */ /* 0x000fc600078e02ea */
[----:B------:R1:W5:Y:S01]  /*7de0*/  LDG.E.U16 R37, desc[UR28][R8.64] ;  /* 0x0000001c08257981 */ /* 0x000362000c1e1500 */
[----:B0-----:R-:W-:-:S03]  /*7df0*/  IMAD.WIDE R12, R151, 0x2, R44 ;  /* 0x00000002970c7825 */ /* 0x001fc600078e022c */
[----:B------:R-:W5:Y:S04]  /*7e00*/  LDL.64 R44, [R1+0x120] ;  /* 0x00012000012c7983 */ /* 0x000f680000100a00 */
[----:B------:R0:W5:Y:S01]  /*7e10*/  LDG.E.U16 R35, desc[UR28][R4.64] ;  /* 0x0000001c04237981 */ /* 0x000162000c1e1500 */
[----:B-1----:R-:W-:-:S03]  /*7e20*/  IMAD.WIDE R8, R151, 0x2, R208 ;  /* 0x0000000297087825 */ /* 0x002fc600078e02d0 */
[----:B------:R-:W5:Y:S04]  /*7e30*/  LDG.E.U16 R6, desc[UR28][R6.64] ;  /* 0x0000001c06067981 */ /* 0x000f68000c1e1500 */
[----:B------:R-:W5:Y:S01]  /*7e40*/  LDG.E.U16 R24, desc[UR28][R12.64] ;  /* 0x0000001c0c187981 */ /* 0x000f62000c1e1500 */
[----:B0-----:R-:W-:-:S03]  /*7e50*/  IMAD.WIDE R4, R151, 0x2, R32 ;  /* 0x0000000297047825 */ /* 0x001fc600078e0220 */
[----:B------:R0:W5:Y:S04]  /*7e60*/  LDG.E.U16 R33, desc[UR28][R10.64] ;  /* 0x0000001c0a217981 */ /* 0x000168000c1e1500 */
[----:B------:R-:W5:Y:S04]  /*7e70*/  LDG.E.U16 R4, desc[UR28][R4.64] ;  /* 0x0000001c04047981 */ /* 0x000f68000c1e1500 */
[----:B------:R-:W5:Y:S01]  /*7e80*/  LDG.E.U16 R32, desc[UR28][R8.64] ;  /* 0x0000001c08207981 */ /* 0x000f62000c1e1500 */
[----:B0-----:R-:W-:-:S03]  /*7e90*/  IMAD.WIDE R10, R151, 0x2, R40 ;  /* 0x00000002970a7825 */ /* 0x001fc600078e0228 */
[----:B------:R-:W5:Y:S04]  /*7ea0*/  LDL.64 R40, [R1+0xa0] ;  /* 0x0000a00001287983 */ /* 0x000f680000100a00 */
[----:B------:R-:W5:Y:S01]  /*7eb0*/  LDG.E.U16 R7, desc[UR28][R10.64] ;  /* 0x0000001c0a077981 */ /* 0x000f62000c1e1500 */
[----:B--2---:R-:W-:-:S05]  /*7ec0*/  IMAD.WIDE R14, R151, 0x2, R14 ;  /* 0x00000002970e7825 */ /* 0x004fca00078e020e */
[----:B------:R0:W2:Y:S02]  /*7ed0*/  LDG.E.U16 R5, desc[UR28][R14.64] ;  /* 0x0000001c0e057981 */ /* 0x0000a4000c1e1500 */
[C---:B0-----:R-:W-:Y:S02]  /*7ee0*/  IMAD.WIDE R14, R151.reuse, 0x2, R46 ;  /* 0x00000002970e7825 */ /* 0x041fe400078e022e */
[----:B------:R-:W2:Y:S02]  /*7ef0*/  LDL.64 R46, [R1+0x20] ;  /* 0x00002000012e7983 */ /* 0x000ea40000100a00 */
[----:B---3--:R-:W-:-:S04]  /*7f00*/  IMAD.WIDE R16, R151, 0x2, R16 ;  /* 0x0000000297107825 */ /* 0x008fc800078e0210 */
[----:B----4-:R-:W-:-:S04]  /*7f10*/  IMAD.WIDE R10, R151, 0x2, R18 ;  /* 0x00000002970a7825 */ /* 0x010fc800078e0212 */
[C---:B-----5:R-:W-:Y:S01]  /*7f20*/  IMAD.WIDE R8, R151.reuse, 0x2, R22 ;  /* 0x0000000297087825 */ /* 0x060fe200078e0216 */
[----:B------:R-:W3:Y:S04]  /*7f30*/  LDG.E.U16 R19, desc[UR28][R10.64] ;  /* 0x0000001c0a137981 */ /* 0x000ee8000c1e1500 */
[----:B------:R0:W4:Y:S01]  /*7f40*/  LDG.E.U16 R22, desc[UR28][R16.64] ;  /* 0x0000001c10167981 */ /* 0x000122000c1e1500 */
[----:B------:R-:W-:-:S03]  /*7f50*/  IMAD.WIDE R12, R151, 0x2, R20 ;  /* 0x00000002970c7825 */ /* 0x000fc600078e0214 */
[----:B------:R-:W5:Y:S04]  /*7f60*/  LDG.E.U16 R23, desc[UR28][R8.64] ;  /* 0x0000001c08177981 */ /* 0x000f68000c1e1500 */
[----:B------:R1:W3:Y:S01]  /*7f70*/  LDG.E.U16 R21, desc[UR28][R14.64] ;  /* 0x0000001c0e157981 */ /* 0x0002e2000c1e1500 */
[----:B0-----:R-:W-:-:S03]  /*7f80*/  IMAD.WIDE R16, R151, 0x2, R232 ;  /* 0x0000000297107825 */ /* 0x001fc600078e02e8 */
[----:B------:R0:W3:Y:S01]  /*7f90*/  LDG.E.U16 R20, desc[UR28][R12.64] ;  /* 0x0000001c0c147981 */ /* 0x0000e2000c1e1500 */
[----:B------:R-:W-:-:S03]  /*7fa0*/  IMAD.WIDE R10, R151, 0x2, R206 ;  /* 0x00000002970a7825 */ /* 0x000fc600078e02ce */
[----:B------:R-:W3:Y:S01]  /*7fb0*/  LDG.E.U16 R17, desc[UR28][R16.64] ;  /* 0x0000001c10117981 */ /* 0x000ee2000c1e1500 */
[----:B-1----:R-:W-:-:S04]  /*7fc0*/  IMAD.WIDE R14, R151, 0x2, R222 ;  /* 0x00000002970e7825 */ /* 0x002fc800078e02de */
[C---:B------:R-:W-:Y:S01]  /*7fd0*/  IMAD.WIDE R8, R151.reuse, 0x2, R246 ;  /* 0x0000000297087825 */ /* 0x040fe200078e02f6 */
[----:B------:R-:W3:Y:S03]  /*7fe0*/  LDG.E.U16 R16, desc[UR28][R14.64] ;  /* 0x0000001c0e107981 */ /* 0x000ee6000c1e1500 */
[C---:B0-----:R-:W-:Y:S01]  /*7ff0*/  IMAD.WIDE R12, R151.reuse, 0x2, R214 ;  /* 0x00000002970c7825 */ /* 0x041fe200078e02d6 */
[----:B------:R0:W3:Y:S04]  /*8000*/  LDG.E.U16 R18, desc[UR28][R8.64] ;  /* 0x0000001c08127981 */ /* 0x0000e8000c1e1500 */
[----:B------:R1:W3:Y:S01]  /*8010*/  LDG.E.U16 R14, desc[UR28][R10.64] ;  /* 0x0000001c0a0e7981 */ /* 0x0002e2000c1e1500 */
[----:B------:R-:W-:-:S03]  /*8020*/  IMAD.WIDE R42, R151, 0x2, R42 ;  /* 0x00000002972a7825 */ /* 0x000fc600078e022a */
[----:B------:R-:W3:Y:S01]  /*8030*/  LDG.E.U16 R15, desc[UR28][R12.64] ;  /* 0x0000001c0c0f7981 */ /* 0x000ee2000c1e1500 */
[----:B0-----:R-:W-:-:S04]  /*8040*/  IMAD.WIDE R8, R151, 0x2, R198 ;  /* 0x0000000297087825 */ /* 0x001fc800078e02c6 */
[C---:B-1----:R-:W-:Y:S02]  /*8050*/  IMAD.WIDE R10, R151.reuse, 0x2, R60 ;  /* 0x00000002970a7825 */ /* 0x042fe400078e023c */
[----:B------:R-:W3:Y:S02]  /*8060*/  LDL.64 R60, [R1+0x58] ;  /* 0x00005800013c7983 */ /* 0x000ee40000100a00 */
[C---:B------:R-:W-:Y:S02]  /*8070*/  IMAD.WIDE R44, R151.reuse, 0x2, R44 ;  /* 0x00000002972c7825 */ /* 0x040fe400078e022c */
[----:B------:R-:W3:Y:S04]  /*8080*/  LDG.E.U16 R11, desc[UR28][R10.64] ;  /* 0x0000001c0a0b7981 */ /* 0x000ee8000c1e1500 */
[----:B------:R0:W3:Y:S04]  /*8090*/  LDG.E.U16 R13, desc[UR28][R8.64] ;  /* 0x0000001c080d7981 */ /* 0x0000e8000c1e1500 */
[----:B------:R1:W3:Y:S04]  /*80a0*/  LDG.E.U16 R12, desc[UR28][R44.64] ;  /* 0x0000001c2c0c7981 */ /* 0x0002e8000c1e1500 */
[----:B------:R1:W3:Y:S01]  /*80b0*/  LDG.E.U16 R10, desc[UR28][R42.64] ;  /* 0x0000001c2a0a7981 */ /* 0x0002e2000c1e1500 */
[----:B0-----:R-:W-:-:S04]  /*80c0*/  IMAD.WIDE R8, R151, 0x2, R58 ;  /* 0x0000000297087825 */ /* 0x001fc800078e023a */
[C---:B-1----:R-:W-:Y:S02]  /*80d0*/  IMAD.WIDE R44, R151.reuse, 0x2, R52 ;  /* 0x00000002972c7825 */ /* 0x042fe400078e0234 */
[----:B------:R-:W4:Y:S02]  /*80e0*/  LDG.E.U16 R9, desc[UR28][R8.64] ;  /* 0x0000001c08097981 */ /* 0x000f24000c1e1500 */
[C---:B------:R-:W-:Y:S02]  /*80f0*/  IMAD.WIDE R42, R151.reuse, 0x2, R54 ;  /* 0x00000002972a7825 */ /* 0x040fe400078e0236 */
[----:B------:R-:W4:Y:S02]  /*8100*/  LDG.E.U16 R53, desc[UR28][R44.64] ;  /* 0x0000001c2c357981 */ /* 0x000f24000c1e1500 */
[C---:B------:R-:W-:Y:S02]  /*8110*/  IMAD.WIDE R40, R151.reuse, 0x2, R40 ;  /* 0x0000000297287825 */ /* 0x040fe400078e0228 */
[----:B------:R0:W4:Y:S04]  /*8120*/  LDG.E.U16 R52, desc[UR28][R42.64] ;  /* 0x0000001c2a347981 */ /* 0x000128000c1e1500 */
[----:B------:R1:W4:Y:S01]  /*8130*/  LDG.E.U16 R8, desc[UR28][R40.64] ;  /* 0x0000001c28087981 */ /* 0x000322000c1e1500 */
[----:B0-----:R-:W-:-:S04]  /*8140*/  IMAD.WIDE R42, R151, 0x2, R230 ;  /* 0x00000002972a7825 */ /* 0x001fc800078e02e6 */
[C---:B-1----:R-:W-:Y:S02]  /*8150*/  IMAD.WIDE R40, R151.reuse, 0x2, R56 ;  /* 0x0000000297287825 */ /* 0x042fe400078e0238 */
[----:B------:R0:W4:Y:S04]  /*8160*/  LDG.E.U16 R57, desc[UR28][R42.64] ;  /* 0x0000001c2a397981 */ /* 0x000128000c1e1500 */
[----:B------:R1:W4:Y:S01]  /*8170*/  LDG.E.U16 R51, desc[UR28][R40.64] ;  /* 0x0000001c28337981 */ /* 0x000322000c1e1500 */
[----:B0-----:R-:W-:-:S03]  /*8180*/  IMAD.WIDE R42, R151, 0x2, R62 ;  /* 0x00000002972a7825 */ /* 0x001fc600078e023e */
[----:B------:R-:W4:Y:S01]  /*8190*/  LDL.64 R62, [R1+0x18] ;  /* 0x00001800013e7983 */ /* 0x000f220000100a00 */
[----:B-1----:R-:W-:-:S04]  /*81a0*/  IMAD.WIDE R40, R151, 0x2, R244 ;  /* 0x0000000297287825 */ /* 0x002fc800078e02f4 */
[C---:B------:R-:W-:Y:S01]  /*81b0*/  IMAD.WIDE R48, R151.reuse, 0x2, R48 ;  /* 0x0000000297307825 */ /* 0x040fe200078e0230 */
[----:B------:R0:W5:Y:S03]  /*81c0*/  LDG.E.U16 R56, desc[UR28][R40.64] ;  /* 0x0000001c28387981 */ /* 0x000166000c1e1500 */
[C---:B------:R-:W-:Y:S01]  /*81d0*/  IMAD.WIDE R44, R151.reuse, 0x2, R220 ;  /* 0x00000002972c7825 */ /* 0x040fe200078e02dc */
[----:B------:R1:W5:Y:S04]  /*81e0*/  LDG.E.U16 R55, desc[UR28][R48.64] ;  /* 0x0000001c30377981 */ /* 0x000368000c1e1500 */
[----:B------:R1:W5:Y:S01]  /*81f0*/  LDG.E.U16 R58, desc[UR28][R44.64] ;  /* 0x0000001c2c3a7981 */ /* 0x000362000c1e1500 */
[----:B0-----:R-:W-:-:S04]  /*8200*/  IMAD.WIDE R40, R151, 0x2, R196 ;  /* 0x0000000297287825 */ /* 0x001fc800078e02c4 */
[----:B-1----:R-:W-:-:S04]  /*8210*/  IMAD.WIDE R48, R151, 0x2, R204 ;  /* 0x0000000297307825 */ /* 0x002fc800078e02cc */
[C---:B------:R-:W-:Y:S02]  /*8220*/  IMAD.WIDE R44, R151.reuse, 0x2, R242 ;  /* 0x00000002972c7825 */ /* 0x040fe400078e02f2 */
[----:B------:R-:W5:Y:S04]  /*8230*/  LDG.E.U16 R48, desc[UR28][R48.64] ;  /* 0x0000001c30307981 */ /* 0x000f68000c1e1500 */
[----:B------:R-:W5:Y:S04]  /*8240*/  LDG.E.U16 R44, desc[UR28][R44.64] ;  /* 0x0000001c2c2c7981 */ /* 0x000f68000c1e1500 */
[----:B------:R0:W5:Y:S02]  /*8250*/  LDG.E.U16 R49, desc[UR28][R42.64] ;  /* 0x0000001c2a317981 */ /* 0x000164000c1e1500 */
[----:B0-----:R-:W-:-:S06]  /*8260*/  IMAD.WIDE R42, R151, 0x2, R238 ;  /* 0x00000002972a7825 */ /* 0x001fcc00078e02ee */
[----:B------:R-:W5:Y:S01]  /*8270*/  LDG.E.U16 R42, desc[UR28][R42.64] ;  /* 0x0000001c2a2a7981 */ /* 0x000f62000c1e1500 */
[----:B--2---:R-:W-:-:S05]  /*8280*/  IMAD.WIDE R46, R151, 0x2, R46 ;  /* 0x00000002972e7825 */ /* 0x004fca00078e022e */
[----:B------:R0:W2:Y:S02]  /*8290*/  LDG.E.U16 R54, desc[UR28][R46.64] ;  /* 0x0000001c2e367981 */ /* 0x0000a4000c1e1500 */
[----:B0-----:R-:W-:-:S06]  /*82a0*/  IMAD.WIDE R46, R151, 0x2, R212 ;  /* 0x00000002972e7825 */ /* 0x001fcc00078e02d4 */
[----:B------:R-:W2:Y:S04]  /*82b0*/  LDG.E.U16 R46, desc[UR28][R46.64] ;  /* 0x0000001c2e2e7981 */ /* 0x000ea8000c1e1500 */
[----:B------:R0:W2:Y:S02]  /*82c0*/  LDG.E.U16 R47, desc[UR28][R40.64] ;  /* 0x0000001c282f7981 */ /* 0x0000a4000c1e1500 */
[----:B0-----:R-:W-:-:S05]  /*82d0*/  IMAD.WIDE R40, R151, 0x2, R240 ;  /* 0x0000000297287825 */ /* 0x001fca00078e02f0 */
[----:B------:R0:W2:Y:S02]  /*82e0*/  LDG.E.U16 R45, desc[UR28][R40.64] ;  /* 0x0000001c282d7981 */ /* 0x0000a4000c1e1500 */
[----:B0-----:R-:W-:-:S05]  /*82f0*/  IMAD.WIDE R40, R151, 0x2, R226 ;  /* 0x0000000297287825 */ /* 0x001fca00078e02e2 */
[----:B------:R0:W2:Y:S02]  /*8300*/  LDG.E.U16 R43, desc[UR28][R40.64] ;  /* 0x0000001c282b7981 */ /* 0x0000a4000c1e1500 */
[----:B0-----:R-:W-:-:S05]  /*8310*/  IMAD.WIDE R40, R151, 0x2, R66 ;  /* 0x0000000297287825 */ /* 0x001fca00078e0242 */
[----:B------:R3:W2:Y:S02]  /*8320*/  LDG.E.U16 R59, desc[UR28][R40.64] ;  /* 0x0000001c283b7981 */ /* 0x0006a4000c1e1500 */
[----:B---3--:R-:W-:-:S05]  /*8330*/  IMAD.WIDE R40, R151, 0x2, R60 ;  /* 0x0000000297287825 */ /* 0x008fca00078e023c */
[----:B------:R0:W3:Y:S02]  /*8340*/  LDG.E.U16 R60, desc[UR28][R40.64] ;  /* 0x0000001c283c7981 */ /* 0x0000e4000c1e1500 */
[----:B0-----:R-:W-:-:S05]  /*8350*/  IMAD.WIDE R40, R151, 0x2, R64 ;  /* 0x0000000297287825 */ /* 0x001fca00078e0240 */
[----:B------:R4:W2:Y:S02]  /*8360*/  LDG.E.U16 R61, desc[UR28][R40.64] ;  /* 0x0000001c283d7981 */ /* 0x0008a4000c1e1500 */
[----:B----4-:R-:W-:-:S05]  /*8370*/  IMAD.WIDE R40, R151, 0x2, R62 ;  /* 0x0000000297287825 */ /* 0x010fca00078e023e */
[----:B------:R0:W4:Y:S02]  /*8380*/  LDG.E.U16 R62, desc[UR28][R40.64] ;  /* 0x0000001c283e7981 */ /* 0x000124000c1e1500 */
[----:B0-----:R-:W-:-:S05]  /*8390*/  IMAD.WIDE R40, R151, 0x2, R250 ;  /* 0x0000000297287825 */ /* 0x001fca00078e02fa */
[----:B------:R0:W2:Y:S02]  /*83a0*/  LDG.E.U16 R63, desc[UR28][R40.64] ;  /* 0x0000001c283f7981 */ /* 0x0000a4000c1e1500 */
[----:B0-----:R-:W-:-:S05]  /*83b0*/  IMAD.WIDE R40, R151, 0x2, R236 ;  /* 0x0000000297287825 */ /* 0x001fca00078e02ec */
[----:B------:R0:W2:Y:S02]  /*83c0*/  LDG.E.U16 R64, desc[UR28][R40.64] ;  /* 0x0000001c28407981 */ /* 0x0000a4000c1e1500 */
[----:B0-----:R-:W-:-:S05]  /*83d0*/  IMAD.WIDE R40, R151, 0x2, R228 ;  /* 0x0000000297287825 */ /* 0x001fca00078e02e4 */
[----:B------:R0:W2:Y:S02]  /*83e0*/  LDG.E.U16 R65, desc[UR28][R40.64] ;  /* 0x0000001c28417981 */ /* 0x0000a4000c1e1500 */
[----:B0-----:R-:W-:-:S05]  /*83f0*/  IMAD.WIDE R40, R151, 0x2, R218 ;  /* 0x0000000297287825 */ /* 0x001fca00078e02da */
[----:B------:R0:W2:Y:S02]  /*8400*/  LDG.E.U16 R66, desc[UR28][R40.64] ;  /* 0x0000001c28427981 */ /* 0x0000a4000c1e1500 */
[----:B0-----:R-:W-:-:S05]  /*8410*/  IMAD.WIDE R40, R151, 0x2, R210 ;  /* 0x0000000297287825 */ /* 0x001fca00078e02d2 */
[----:B------:R0:W3:Y:S02]  /*8420*/  LDG.E.U16 R67, desc[UR28][R40.64] ;  /* 0x0000001c28437981 */ /* 0x0000e4000c1e1500 */
[----:B0-----:R-:W-:-:S05]  /*8430*/  IMAD.WIDE R40, R151, 0x2, R202 ;  /* 0x0000000297287825 */ /* 0x001fca00078e02ca */
[----:B------:R0:W3:Y:S02]  /*8440*/  LDG.E.U16 R238, desc[UR28][R40.64] ;  /* 0x0000001c28ee7981 */ /* 0x0000e4000c1e1500 */
[----:B0-----:R-:W-:-:S06]  /*8450*/  IMAD.WIDE R40, R151, 0x2, R194 ;  /* 0x0000000297287825 */ /* 0x001fcc00078e02c2 */
[----:B------:R0:W3:Y:S01]  /*8460*/  LDG.E.U16 R41, desc[UR28][R40.64] ;  /* 0x0000001c28297981 */ /* 0x0000e2000c1e1500 */
[----:B------:R-:W0:Y:S01]  /*8470*/  S2R R226, SR_TID.X ;  /* 0x0000000000e27919 */ /* 0x000e220000002100 */
[----:B------:R-:W-:Y:S01]  /*8480*/  UIADD3 UR25, UPT, UPT, UR4, 0x80, URZ ;  /* 0x0000008004197890 */ /* 0x000fe2000fffe0ff */
[----:B0-----:R-:W-:Y:S02]  /*8490*/  SHF.R.S32.HI R40, RZ, 0x6, R226 ;  /* 0x00000006ff287819 */ /* 0x001fe400000114e2 */
[C---:B------:R-:W-:Y:S02]  /*84a0*/  LOP3.LUT R239, R226.reuse, 0x3f, RZ, 0xc0, !PT ;  /* 0x0000003fe2ef7812 */ /* 0x040fe400078ec0ff */
[----:B------:R-:W-:-:S05]  /*84b0*/  LOP3.LUT R226, R226, 0x10, RZ, 0xc0, !PT ;  /* 0x00000010e2e27812 */ /* 0x000fca00078ec0ff */
[----:B------:R-:W-:Y:S01]  /*84c0*/  IMAD.SHL.U32 R226, R226, 0x4, RZ ;  /* 0x00000004e2e27824 */ /* 0x000fe200078e00ff */
[----:B------:R-:W-:Y:S01]  /*84d0*/  SGXT R40, R40, 0x1 ;  /* 0x000000012828781a */ /* 0x000fe20000000200 */
[----:B------:R-:W-:Y:S02]  /*84e0*/  IMAD.SHL.U32 R239, R239, 0x2, RZ ;  /* 0x00000002efef7824 */ /* 0x000fe400078e00ff */
[----:B------:R-:W-:-:S03]  /*84f0*/  VIADD R227, R226, 0x34 ;  /* 0x00000034e2e37836 */ /* 0x000fc60000000000 */
[----:B------:R-:W-:Y:S02]  /*8500*/  LOP3.LUT R239, R239, 0x90, R40, 0x78, !PT ;  /* 0x00000090efef7812 */ /* 0x000fe400078e7828 */
[----:B------:R-:W-:Y:S02]  /*8510*/  LOP3.LUT R227, R227, UR25, RZ, 0xfc, !PT ;  /* 0x00000019e3e37c12 */ /* 0x000fe4000f8efcff */
[----:B------:R-:W-:Y:S02]  /*8520*/  IADD3 R40, PT, PT, R226, 0x35, RZ ;  /* 0x00000035e2287810 */ /* 0x000fe40007ffe0ff */
[----:B------:R-:W-:Y:S01]  /*8530*/  ISETP.GE.AND P6, PT, R0, R227, PT ;  /* 0x000000e30000720c */ /* 0x000fe20003fc6270 */
[----:B------:R-:W-:Y:S01]  /*8540*/  VIADD R227, R226, 0x36 ;  /* 0x00000036e2e37836 */ /* 0x000fe20000000000 */
[----:B------:R-:W-:-:S04]  /*8550*/  LOP3.LUT R40, R40, UR25, RZ, 0xfc, !PT ;  /* 0x0000001928287c12 */ /* 0x000fc8000f8efcff */
[----:B------:R-:W-:Y:S02]  /*8560*/  LOP3.LUT R227, R227, UR25, RZ, 0xfc, !PT ;  /* 0x00000019e3e37c12 */ /* 0x000fe4000f8efcff */
[----:B------:R-:W-:Y:S01]  /*8570*/  ISETP.GE.AND P2, PT, R0, R40, PT ;  /* 0x000000280000720c */ /* 0x000fe20003f46270 */
[----:B------:R-:W-:Y:S01]  /*8580*/  VIADD R40, R226, 0x37 ;  /* 0x00000037e2287836 */ /* 0x000fe20000000000 */
[----:B------:R-:W-:Y:S02]  /*8590*/  ISETP.GE.AND P4, PT, R0, R227, PT ;  /* 0x000000e30000720c */ /* 0x000fe40003f86270 */
[----:B------:R-:W-:Y:S02]  /*85a0*/  IADD3 R227, PT, PT, R226, 0x30, RZ ;  /* 0x00000030e2e37810 */ /* 0x000fe40007ffe0ff */
[----:B------:R-:W-:Y:S02]  /*85b0*/  LOP3.LUT R40, R40, UR25, RZ, 0xfc, !PT ;  /* 0x0000001928287c12 */ /* 0x000fe4000f8efcff */
[----:B------:R-:W-:-:S02]  /*85c0*/  LOP3.LUT R227, R227, UR25, RZ, 0xfc, !PT ;  /* 0x00000019e3e37c12 */ /* 0x000fc4000f8efcff */
[----:B------:R-:W-:Y:S01]  /*85d0*/  ISETP.GE.AND P3, PT, R0, R40, PT ;  /* 0x000000280000720c */ /* 0x000fe20003f66270 */
[----:B------:R-:W-:Y:S01]  /*85e0*/  VIADD R40, R226, 0x31 ;  /* 0x00000031e2287836 */ /* 0x000fe20000000000 */
[----:B------:R-:W-:Y:S01]  /*85f0*/  ISETP.GE.AND P1, PT, R0, R227, PT ;  /* 0x000000e30000720c */ /* 0x000fe20003f26270 */
[----:B------:R-:W-:-:S03]  /*8600*/  VIADD R227, R226, 0x33 ;  /* 0x00000033e2e37836 */ /* 0x000fc60000000000 */
[----:B------:R-:W-:Y:S02]  /*8610*/  LOP3.LUT R40, R40, UR25, RZ, 0xfc, !PT ;  /* 0x0000001928287c12 */ /* 0x000fe4000f8efcff */
[----:B------:R-:W-:Y:S02]  /*8620*/  LOP3.LUT R227, R227, UR25, RZ, 0xfc, !PT ;  /* 0x00000019e3e37c12 */ /* 0x000fe4000f8efcff */
[C---:B------:R-:W-:Y:S02]  /*8630*/  ISETP.GE.AND P5, PT, R0.reuse, R40, PT ;  /* 0x000000280000720c */ /* 0x040fe40003fa6270 */
[----:B------:R-:W-:Y:S02]  /*8640*/  SEL R40, RZ, 0x4, P2 ;  /* 0x00000004ff287807 */ /* 0x000fe40001000000 */
[----:B------:R-:W-:Y:S01]  /*8650*/  ISETP.GE.AND P2, PT, R0, R227, PT ;  /* 0x000000e30000720c */ /* 0x000fe20003f46270 */
[----:B------:R-:W-:Y:S01]  /*8660*/  VIADD R227, R226, 0x32 ;  /* 0x00000032e2e37836 */ /* 0x000fe20000000000 */
[----:B------:R-:W-:Y:S01]  /*8670*/  LOP3.LUT R240, R3, 0x20, RZ, 0x3c, !PT ;  /* 0x0000002003f07812 */ /* 0x000fe200078e3cff */
[----:B------:R-:W-:Y:S03]  /*8680*/  STS.U16 [R3+UR16+0x4000], R27 ;  /* 0x0040001b03007988 */ /* 0x000fe60008000410 */
[----:B------:R-:W-:Y:S01]  /*8690*/  LOP3.LUT R227, R227, UR25, RZ, 0xfc, !PT ;  /* 0x00000019e3e37c12 */ /* 0x000fe2000f8efcff */
[----:B------:R-:W-:Y:S01]  /*86a0*/  STS.U16 [R3+UR16+0x4400], R26 ;  /* 0x0044001a03007988 */ /* 0x000fe20008000410 */
[----:B------:R-:W-:-:S03]  /*86b0*/  SEL R241, RZ, 0x7fff8, P6 ;  /* 0x0007fff8fff17807 */ /* 0x000fc60003000000 */
        /* <DEDUP_REMOVED lines=13> */
[----:B------:R-:W-:Y:S01]  /*8790*/  STS.U16 [R3+UR16+0x7c00], R31 ;  /* 0x007c001f03007988 */ /* 0x000fe20008000410 */
[----:B------:R-:W-:-:S03]  /*87a0*/  ISETP.GE.AND P6, PT, R0, R227, PT ;  /* 0x000000e30000720c */ /* 0x000fc60003fc6270 */
[----:B------:R0:W-:Y:S01]  /*87b0*/  STS.U16 [R240+UR16+0x4100], R4 ;  /* 0x00410004f0007988 */ /* 0x0001e20008000410 */
[----:B------:R-:W-:-:S03]  /*87c0*/  VIADD R227, R226, UR4 ;  /* 0x00000004e2e37c36 */ /* 0x000fc60008000000 */
[----:B------:R1:W-:Y:S01]  /*87d0*/  STS.U16 [R240+UR16+0x4500], R5 ;  /* 0x00450005f0007988 */ /* 0x0003e20008000410 */
[----:B------:R-:W-:-:S03]  /*87e0*/  UMOV UR4, 0x1 ;  /* 0x0000000100047882 */ /* 0x000fc60000000000 */
[----:B------:R0:W-:Y:S04]  /*87f0*/  STS.U16 [R240+UR16+0x4900], R24 ;  /* 0x00490018f0007988 */ /* 0x0001e80008000410 */
[----:B------:R-:W-:Y:S01]  /*8800*/  STS.U16 [R240+UR16+0x4d00], R6 ;  /* 0x004d0006f0007988 */ /* 0x000fe20008000410 */
[----:B------:R-:W-:-:S04]  /*8810*/  @!UP1 UIADD3 UR4, UPT, UPT, -UR4, 0x100000, URZ ;  /* 0x0010000004049890 */ /* 0x000fc8000fffe1ff */
[----:B------:R-:W-:Y:S02]  /*8820*/  @!UP1 USHF.L.U32 UR5, UR4, 0xb, URZ ;  /* 0x0000000b04059899 */ /* 0x000fe400080006ff */
[----:B------:R-:W-:Y:S01]  /*8830*/  @!UP1 USHF.L.U32 UR4, UR4, 0x1, URZ ;  /* 0x0000000104049899 */ /* 0x000fe200080006ff */
[----:B------:R-:W-:Y:S04]  /*8840*/  STS.U16 [R240+UR16+0x5100], R7 ;  /* 0x00510007f0007988 */ /* 0x000fe80008000410 */
[----:B-----5:R-:W-:Y:S04]  /*8850*/  STS.U16 [R240+UR16+0x5500], R23 ;  /* 0x00550017f0007988 */ /* 0x020fe80008000410 */
[----:B------:R-:W-:Y:S04]  /*8860*/  STS.U16 [R240+UR16+0x5900], R22 ;  /* 0x00590016f0007988 */ /* 0x000fe80008000410 */
[----:B------:R-:W-:Y:S04]  /*8870*/  STS.U16 [R240+UR16+0x5d00], R21 ;  /* 0x005d0015f0007988 */ /* 0x000fe80008000410 */
[----:B------:R-:W-:Y:S01]  /*8880*/  STS.U16 [R240+UR16+0x6100], R20 ;  /* 0x00610014f0007988 */ /* 0x000fe20008000410 */
[----:B------:R-:W-:-:S03]  /*8890*/  LOP3.LUT R239, R239, 0x60, RZ, 0x3c, !PT ;  /* 0x00000060efef7812 */ /* 0x000fc600078e3cff */
[----:B------:R-:W-:Y:S04]  /*88a0*/  STS.U16 [R240+UR16+0x6500], R19 ;  /* 0x00650013f0007988 */ /* 0x000fe80008000410 */
[----:B------:R-:W-:Y:S01]  /*88b0*/  STS.U16 [R240+UR16+0x6900], R18 ;  /* 0x00690012f0007988 */ /* 0x000fe20008000410 */
[----:B------:R-:W-:-:S03]  /*88c0*/  VOTEU.ALL UP3, P0 ;  /* 0x0000000000ff7886 */ /* 0x000fc60000060000 */
        /* <DEDUP_REMOVED lines=9> */
[----:B------:R0:W-:Y:S04]  /*8960*/  STS.U16 [R252+UR16+0x5200], R8 ;  /* 0x00520008fc007988 */ /* 0x0001e80008000410 */
[----:B------:R-:W-:Y:S04]  /*8970*/  STS.U16 [R252+UR16+0x5600], R51 ;  /* 0x00560033fc007988 */ /* 0x000fe80008000410 */
[----:B------:R-:W-:Y:S04]  /*8980*/  STS.U16 [R252+UR16+0x5a00], R52 ;  /* 0x005a0034fc007988 */ /* 0x000fe80008000410 */
[----:B------:R-:W-:Y:S04]  /*8990*/  STS.U16 [R252+UR16+0x5e00], R53 ;  /* 0x005e0035fc007988 */ /* 0x000fe80008000410 */
[----:B--2---:R-:W-:Y:S04]  /*89a0*/  STS.U16 [R252+UR16+0x6200], R54 ;  /* 0x00620036fc007988 */ /* 0x004fe80008000410 */
        /* <DEDUP_REMOVED lines=13> */
[----:B---3--:R-:W-:Y:S04]  /*8a80*/  STS.U16 [R239+UR16+0x5b00], R60 ;  /* 0x005b003cef007988 */ /* 0x008fe80008000410 */
[----:B------:R-:W-:Y:S04]  /*8a90*/  STS.U16 [R239+UR16+0x5f00], R61 ;  /* 0x005f003def007988 */ /* 0x000fe80008000410 */
[----:B----4-:R-:W-:Y:S04]  /*8aa0*/  STS.U16 [R239+UR16+0x6300], R62 ;  /* 0x0063003eef007988 */ /* 0x010fe80008000410 */
[----:B------:R-:W-:Y:S04]  /*8ab0*/  STS.U16 [R239+UR16+0x6700], R63 ;  /* 0x0067003fef007988 */ /* 0x000fe80008000410 */
[----:B------:R-:W-:Y:S04]  /*8ac0*/  STS.U16 [R239+UR16+0x6b00], R64 ;  /* 0x006b0040ef007988 */ /* 0x000fe80008000410 */
[----:B------:R-:W-:Y:S04]  /*8ad0*/  STS.U16 [R239+UR16+0x6f00], R65 ;  /* 0x006f0041ef007988 */ /* 0x000fe80008000410 */
[----:B------:R-:W-:Y:S04]  /*8ae0*/  STS.U16 [R239+UR16+0x7300], R66 ;  /* 0x00730042ef007988 */ /* 0x000fe80008000410 */
[----:B------:R-:W-:Y:S04]  /*8af0*/  STS.U16 [R239+UR16+0x7700], R67 ;  /* 0x00770043ef007988 */ /* 0x000fe80008000410 */
[----:B------:R-:W-:Y:S04]  /*8b00*/  STS.U16 [R239+UR16+0x7b00], R238 ;  /* 0x007b00eeef007988 */ /* 0x000fe80008000410 */
[----:B------:R2:W-:Y:S01]  /*8b10*/  STS.U16 [R239+UR16+0x7f00], R41 ;  /* 0x007f0029ef007988 */ /* 0x0005e20008000410 */
[----:B------:R3:W-:Y:S06]  /*8b20*/  MEMBAR.ALL.CTA ;  /* 0x0000000000007992 */ /* 0x0007ec0000008000 */
[----:B---3--:R-:W-:Y:S04]  /*8b30*/  FENCE.VIEW.ASYNC.S ;  /* 0x00000000000073c6 */ /* 0x008fe80000000000 */
[----:B------:R-:W3:Y:S02]  /*8b40*/  FENCE.VIEW.ASYNC.S ;  /* 0x00000000000073c6 */ /* 0x000ee40000000000 */
[----:B---3--:R3:W4:Y:S01]  /*8b50*/  @!UP3 SYNCS.EXCH.64 URZ, [UR16+0xe010], UR4 ;  /* 0x00e0100410ffb5b2 */ /* 0x0087220008000100 */
[C---:B0-----:R-:W-:Y:S01]  /*8b60*/  VIADD R4, R227.reuse, 0x82 ;  /* 0x00000082e3047836 */ /* 0x041fe20000000000 */
[----:B-1----:R-:W-:Y:S01]  /*8b70*/  SEL R5, RZ, 0x1, P3 ;  /* 0x00000001ff057807 */ /* 0x002fe20001800000 */
[C---:B------:R-:W-:Y:S01]  /*8b80*/  VIADD R24, R227.reuse, 0x84 ;  /* 0x00000084e3187836 */ /* 0x040fe20000000000 */
[----:B----4-:R-:W-:Y:S02]  /*8b90*/  BAR.SYNC.DEFER_BLOCKING 0x0 ;  /* 0x0000000000007b1d */ /* 0x010fe40000010000 */
[----:B------:R-:W-:Y:S01]  /*8ba0*/  ISETP.GE.AND P3, PT, R0, R4, PT ;  /* 0x000000040000720c */ /* 0x000fe20003f66270 */
[----:B-----5:R-:W-:Y:S01]  /*8bb0*/  VIADD R9, R226, 0x3d ;  /* 0x0000003de2097836 */ /* 0x020fe20000000000 */
[----:B------:R-:W-:-:S02]  /*8bc0*/  IADD3 R4, PT, PT, R227, 0x83, RZ ;  /* 0x00000083e3047810 */ /* 0x000fc40007ffe0ff */
[----:B------:R-:W-:Y:S02]  /*8bd0*/  SEL R6, RZ, 0x1fffe, P4 ;  /* 0x0001fffeff067807 */ /* 0x000fe40002000000 */
[----:B------:R-:W-:Y:S01]  /*8be0*/  ISETP.GE.AND P4, PT, R0, R4, PT ;  /* 0x000000040000720c */ /* 0x000fe20003f86270 */
[C---:B------:R-:W-:Y:S01]  /*8bf0*/  VIADD R8, R226.reuse, 0x3c ;  /* 0x0000003ce2087836 */ /* 0x040fe20000000000 */
[----:B------:R-:W-:Y:S01]  /*8c00*/  SEL R4, RZ, 0x4, P5 ;  /* 0x00000004ff047807 */ /* 0x000fe20002800000 */
[----:B------:R-:W-:Y:S01]  /*8c10*/  VIADD R7, R226, 0x3e ;  /* 0x0000003ee2077836 */ /* 0x000fe20000000000 */
[----:B------:R-:W-:Y:S02]  /*8c20*/  ISETP.GE.AND P5, PT, R0, R24, PT ;  /* 0x000000180000720c */ /* 0x000fe40003fa6270 */
[----:B------:R-:W-:Y:S02]  /*8c30*/  LOP3.LUT R9, R9, UR25, RZ, 0xfc, !PT ;  /* 0x0000001909097c12 */ /* 0x000fe4000f8efcff */
[----:B--2---:R-:W-:-:S02]  /*8c40*/  SEL R239, RZ, 0x7fff8, P1 ;  /* 0x0007fff8ffef7807 */ /* 0x004fc40000800000 */
[----:B------:R-:W-:Y:S01]  /*8c50*/  SEL R11, RZ, 0x1, P2 ;  /* 0x00000001ff0b7807 */ /* 0x000fe20001000000 */
[----:B---3--:R-:W-:Y:S06]  /*8c60*/  BRA.U UP2, `(.L_x_13) ;  /* 0x0000000102507547 */ /* 0x008fec000b800000 */
[----:B------:R-:W-:Y:S01]  /*8c70*/  UIADD3 UR4, UPT, UPT, UR16, 0xe010, URZ ;  /* 0x0000e01010047890 */ /* 0x000fe2000fffe0ff */
[----:B------:R-:W-:Y:S01]  /*8c80*/  UMOV UR27, 0x40004040 ;  /* 0x40004040001b7882 */ /* 0x000fe20000000000 */
[----:B------:R-:W-:Y:S01]  /*8c90*/  UMOV UR12, UR24 ;  /* 0x00000018000c7c82 */ /* 0x000fe20008000000 */
[----:B------:R-:W-:Y:S01]  /*8ca0*/  UMOV UR13, 0x40004040 ;  /* 0x40004040000d7882 */ /* 0x000fe20000000000 */
[----:B------:R-:W-:Y:S01]  /*8cb0*/  UMOV UR52, 0x0 ;  /* 0x0000000000347882 */ /* 0x000fe20000000000 */
[----:B------:R-:W-:Y:S01]  /*8cc0*/  UMOV UR53, 0x4208010 ;  /* 0x0420801000357882 */ /* 0x000fe20000000000 */
[----:B------:R-:W-:Y:S01]  /*8cd0*/  UMOV UR54, 0x0 ;  /* 0x0000000000367882 */ /* 0x000fe20000000000 */
[----:B------:R-:W-:Y:S01]  /*8ce0*/  UMOV UR55, 0x4208010 ;  /* 0x0420801000377882 */ /* 0x000fe20000000000 */
[----:B------:R-:W-:Y:S01]  /*8cf0*/  UMOV UR56, 0x0 ;  /* 0x0000000000387882 */ /* 0x000fe20000000000 */
[----:B------:R-:W-:Y:S01]  /*8d00*/  UMOV UR57, 0x4208010 ;  /* 0x0420801000397882 */ /* 0x000fe20000000000 */
[----:B------:R0:W-:Y:S01]  /*8d10*/  UTCHMMA gdesc[UR26], gdesc[UR12], tmem[UR20], tmem[UR52], idesc[UR53], !UPT ;  /* 0x00ff340c1a0075ea */ /* 0x0001e2000f800014 */
[----:B------:R-:W-:Y:S01]  /*8d20*/  UMOV UR5, URZ ;  /* 0x000000ff00057c82 */ /* 0x000fe20008000000 */
        /* <DEDUP_REMOVED lines=8> */
.L_x_13:
[----:B------:R-:W1:Y:S01]  /*8db0*/  SYNCS.PHASECHK.TRANS64.TRYWAIT P2, [UR16+0xe010], RZ ;  /* 0x00e010ffff0075a7 */ /* 0x000e620008041110 */
[----:B------:R-:W-:Y:S01]  /*8dc0*/  ISETP.GE.AND P1, PT, R0, R9, PT ;  /* 0x000000090000720c */ /* 0x000fe20003f26270 */
[----:B------:R-:W-:Y:S01]  /*8dd0*/  VIADD R10, R226, 0x38 ;  /* 0x00000038e20a7836 */ /* 0x000fe20000000000 */
[----:B------:R-:W-:Y:S01]  /*8de0*/  LOP3.LUT R8, R8, UR25, RZ, 0xfc, !PT ;  /* 0x0000001908087c12 */ /* 0x000fe2000f8efcff */
[C---:B------:R-:W-:Y:S01]  /*8df0*/  VIADD R15, R226.reuse, 0x3f ;  /* 0x0000003fe20f7836 */ /* 0x040fe20000000000 */
[----:B------:R-:W-:Y:S02]  /*8e00*/  IADD3 R9, PT, PT, R226, 0x39, RZ ;  /* 0x00000039e2097810 */ /* 0x000fe40007ffe0ff */
[----:B------:R-:W-:Y:S02]  /*8e10*/  LOP3.LUT R7, R7, UR25, RZ, 0xfc, !PT ;  /* 0x0000001907077c12 */ /* 0x000fe4000f8efcff */
[----:B------:R-:W-:Y:S02]  /*8e20*/  SEL R12, RZ, 0x1fffe, P6 ;  /* 0x0001fffeff0c7807 */ /* 0x000fe40003000000 */
[----:B------:R-:W-:-:S02]  /*8e30*/  ISETP.GE.AND P6, PT, R0, R8, PT ;  /* 0x000000080000720c */ /* 0x000fc40003fc6270 */
[----:B------:R-:W-:Y:S02]  /*8e40*/  LOP3.LUT R9, R9, UR25, RZ, 0xfc, !PT ;  /* 0x0000001909097c12 */ /* 0x000fe4000f8efcff */
[----:B------:R-:W-:Y:S02]  /*8e50*/  SEL R8, RZ, 0x4, P1 ;  /* 0x00000004ff087807 */ /* 0x000fe40000800000 */
[----:B------:R-:W-:Y:S01]  /*8e60*/  ISETP.GE.AND P1, PT, R0, R7, PT ;  /* 0x000000070000720c */ /* 0x000fe20003f26270 */
[----:B------:R-:W-:Y:S01]  /*8e70*/  VIADD R7, R226, 0x3b ;  /* 0x0000003be2077836 */ /* 0x000fe20000000000 */
[----:B------:R-:W-:Y:S02]  /*8e80*/  SEL R238, RZ, 0x7fff8, P6 ;  /* 0x0007fff8ffee7807 */ /* 0x000fe40003000000 */
[----:B------:R-:W-:Y:S01]  /*8e90*/  ISETP.GE.AND P6, PT, R0, R9, PT ;  /* 0x000000090000720c */ /* 0x000fe20003fc6270 */
[----:B------:R-:W-:Y:S01]  /*8ea0*/  VIADD R9, R226, 0x3a ;  /* 0x0000003ae2097836 */ /* 0x000fe20000000000 */
[----:B------:R-:W-:-:S02]  /*8eb0*/  LOP3.LUT R10, R10, UR25, RZ, 0xfc, !PT ;  /* 0x000000190a0a7c12 */ /* 0x000fc4000f8efcff */
[----:B------:R-:W-:Y:S02]  /*8ec0*/  LOP3.LUT R7, R7, UR25, RZ, 0xfc, !PT ;  /* 0x0000001907077c12 */ /* 0x000fe4000f8efcff */
[----:B------:R-:W-:Y:S02]  /*8ed0*/  SEL R13, RZ, 0x1fffe, P1 ;  /* 0x0001fffeff0d7807 */ /* 0x000fe40000800000 */
[C---:B------:R-:W-:Y:S02]  /*8ee0*/  ISETP.GE.AND P1, PT, R0.reuse, R10, PT ;  /* 0x0000000a0000720c */ /* 0x040fe40003f26270 */
[----:B------:R-:W-:Y:S02]  /*8ef0*/  LOP3.LUT R9, R9, UR25, RZ, 0xfc, !PT ;  /* 0x0000001909097c12 */ /* 0x000fe4000f8efcff */
[----:B------:R-:W-:Y:S02]  /*8f00*/  SEL R240, RZ, 0x4, P6 ;  /* 0x00000004fff07807 */ /* 0x000fe40003000000 */
[----:B------:R-:W-:-:S02]  /*8f10*/  ISETP.GE.AND P6, PT, R0, R7, PT ;  /* 0x000000070000720c */ /* 0x000fc40003fc6270 */
[----:B------:R-:W-:Y:S02]  /*8f20*/  SEL R7, RZ, 0x7fff8, P1 ;  /* 0x0007fff8ff077807 */ /* 0x000fe40000800000 */
[C---:B------:R-:W-:Y:S02]  /*8f30*/  ISETP.GE.AND P1, PT, R0.reuse, R9, PT ;  /* 0x000000090000720c */ /* 0x040fe40003f26270 */
[----:B------:R-:W-:Y:S02]  /*8f40*/  LOP3.LUT R15, R15, UR25, RZ, 0xfc, !PT ;  /* 0x000000190f0f7c12 */ /* 0x000fe4000f8efcff */
[----:B------:R-:W-:Y:S02]  /*8f50*/  SEL R9, RZ, 0x1fffe, P1 ;  /* 0x0001fffeff097807 */ /* 0x000fe40000800000 */
[----:B------:R-:W-:Y:S02]  /*8f60*/  IADD3 R14, PT, PT, R227, 0x80, RZ ;  /* 0x00000080e30e7810 */ /* 0x000fe40007ffe0ff */
[----:B------:R-:W-:-:S02]  /*8f70*/  ISETP.GE.AND P1, PT, R0, R15, PT ;  /* 0x0000000f0000720c */ /* 0x000fc40003f26270 */
[----:B------:R-:W-:Y:S02]  /*8f80*/  SEL R10, RZ, 0x1, P6 ;  /* 0x00000001ff0a7807 */ /* 0x000fe40003000000 */
[----:B------:R-:W-:Y:S02]  /*8f90*/  ISETP.GE.AND P6, PT, R0, R14, PT ;  /* 0x0000000e0000720c */ /* 0x000fe40003fc6270 */
[----:B------:R-:W-:Y:S01]  /*8fa0*/  SEL R15, RZ, 0x1, P1 ;  /* 0x00000001ff0f7807 */ /* 0x000fe20000800000 */
[----:B-1----:R-:W-:Y:S10]  /*8fb0*/  @!P2 BRA `(.L_x_14) ;  /* 0x0000005000e0a947 */ /* 0x002ff40003800000 */
.L_x_23:
[----:B------:R-:W-:Y:S01]  /*8fc0*/  IMAD.IADD R5, R5, 0x1, R6 ;  /* 0x0000000105057824 */ /* 0x000fe200078e0206 */
[----:B------:R-:W-:Y:S01]  /*8fd0*/  BAR.SYNC.DEFER_BLOCKING 0x0 ;  /* 0x0000000000007b1d */ /* 0x000fe20000010000 */
[----:B------:R-:W-:Y:S01]  /*8fe0*/  IMAD.IADD R11, R11, 0x1, R12 ;  /* 0x000000010b0b7824 */ /* 0x000fe200078e020c */
[----:B------:R-:W-:Y:S01]  /*8ff0*/  ISETP.GT.AND P2, PT, R0, R14, PT ;  /* 0x0000000e0000720c */ /* 0x000fe20003f44270 */
[----:B------:R-:W-:Y:S01]  /*9000*/  IMAD.IADD R13, R15, 0x1, R13 ;  /* 0x000000010f0d7824 */ /* 0x000fe200078e020d */
[----:B------:R-:W-:Y:S01]  /*9010*/  LOP3.LUT R5, R5, 0x3, RZ, 0xc0, !PT ;  /* 0x0000000305057812 */ /* 0x000fe200078ec0ff */
[----:B------:R-:W-:Y:S01]  /*9020*/  IMAD.IADD R9, R10, 0x1, R9 ;  /* 0x000000010a097824 */ /* 0x000fe200078e0209 */
[----:B------:R-:W-:Y:S02]  /*9030*/  LOP3.LUT R11, R11, 0x3, RZ, 0xc0, !PT ;  /* 0x000000030b0b7812 */ /* 0x000fe400078ec0ff */
[----:B------:R-:W-:Y:S02]  /*9040*/  LOP3.LUT R13, R13, 0x3, RZ, 0xc0, !PT ;  /* 0x000000030d0d7812 */ /* 0x000fe400078ec0ff */
[----:B------:R-:W-:-:S02]  /*9050*/  LOP3.LUT R9, R9, 0x3, RZ, 0xc0, !PT ;  /* 0x0000000309097812 */ /* 0x000fc400078ec0ff */
[----:B------:R-:W-:Y:S02]  /*9060*/  IADD3 R241, PT, PT, R5, R241, R40 ;  /* 0x000000f105f17210 */ /* 0x000fe40007ffe028 */
[----:B------:R-:W-:Y:S02]  /*9070*/  IADD3 R239, PT, PT, R11, R239, R4 ;  /* 0x000000ef0bef7210 */ /* 0x000fe40007ffe004 */
[----:B------:R-:W-:Y:S01]  /*9080*/  IADD3 R238, PT, PT, R13, R238, R8 ;  /* 0x000000ee0dee7210 */ /* 0x000fe20007ffe008 */
[----:B------:R-:W-:Y:S01]  /*9090*/  IMAD.SHL.U32 R241, R241, 0x100, RZ ;  /* 0x00000100f1f17824 */ /* 0x000fe200078e00ff */
[----:B------:R-:W-:Y:S02]  /*90a0*/  IADD3 R240, PT, PT, R9, R7, R240 ;  /* 0x0000000709f07210 */ /* 0x000fe40007ffe0f0 */
[----:B------:R-:W-:Y:S01]  /*90b0*/  LDTM.16dp32bit_t0_t15.x64 R4, tmem[UR18+0x100000] ;  /* 0x10000012000479ee */ /* 0x000fe20008b00000 */
[----:B------:R-:W1:Y:S01]  /*90c0*/  LDTM.16dp32bit_t16_t31.x64 R4, tmem[UR18+0x100040] ;  /* 0x10004012000479ee */ /* 0x000e620008b20000 */
[----:B------:R-:W-:-:S02]  /*90d0*/  IADD3 R242, PT, PT, R227, 0x85, RZ ;  /* 0x00000085e3f27810 */ /* 0x000fc40007ffe0ff */
[----:B------:R-:W-:Y:S01]  /*90e0*/  LOP3.LUT R238, R238, 0xf, RZ, 0xc0, !PT ;  /* 0x0000000feeee7812 */ /* 0x000fe200078ec0ff */
[----:B------:R-:W-:Y:S01]  /*90f0*/  USHF.L.U32 UR6, UR6, 0x1f, URZ ;  /* 0x0000001f06067899 */ /* 0x000fe200080006ff */
[----:B------:R-:W-:Y:S01]  /*9100*/  LOP3.LUT R241, R241, 0xf00, RZ, 0xe2, !PT ;  /* 0x00000f00f1f17812 */ /* 0x000fe200078ee2ff */
[----:B------:R-:W2:Y:S01]  /*9110*/  @!P0 SYNCS.CCTL.IV [UR16+0xe010] ;  /* 0x00e01000ff0089b1 */ /* 0x000ea20008000010 */
[----:B------:R-:W-:Y:S01]  /*9120*/  NOP ;  /* 0x0000000000007918 */ /* 0x000fe20000000000 */
[----:B------:R-:W-:Y:S02]  /*9130*/  IMAD R238, R240, 0x10, R238 ;  /* 0x00000010f0ee7824 */ /* 0x000fe400078e02ee */
[----:B------:R-:W-:Y:S02]  /*9140*/  IMAD R239, R239, 0x1000, R241 ;  /* 0x00001000efef7824 */ /* 0x000fe400078e02f1 */
[----:B------:R-:W3:Y:S01]  /*9150*/  LDL.64 R240, [R1+0x138] ;  /* 0x0001380001f07983 */ /* 0x000ee20000100a00 */
[----:B-1----:R-:W-:Y:S01]  /*9160*/  FMUL R4, R4, UR67 ;  /* 0x0000004304047c20 */ /* 0x002fe20008400000 */
[----:B------:R-:W-:Y:S01]  /*9170*/  FMUL R5, R5, UR67 ;  /* 0x0000004305057c20 */ /* 0x000fe20008400000 */
[----:B------:R-:W-:Y:S01]  /*9180*/  FMUL R6, R6, UR67 ;  /* 0x0000004306067c20 */ /* 0x000fe20008400000 */
[----:B------:R-:W-:Y:S01]  /*9190*/  FMUL R7, R7, UR67 ;  /* 0x0000004307077c20 */ /* 0x000fe20008400000 */
[----:B------:R-:W-:Y:S01]  /*91a0*/  FMUL R8, R8, UR67 ;  /* 0x0000004308087c20 */ /* 0x000fe20008400000 */
[----:B------:R-:W-:Y:S01]  /*91b0*/  FSEL R4, R4, -INF , P6 ;  /* 0xff80000004047808 */ /* 0x000fe20003000000 */
[----:B------:R-:W-:Y:S01]  /*91c0*/  FMUL R9, R9, UR67 ;  /* 0x0000004309097c20 */ /* 0x000fe20008400000 */
        /* <DEDUP_REMOVED lines=25> */
[----:B------:R-:W-:Y:S01]  /*9360*/  FMUL R18, R18, UR67 ;  /* 0x0000004312127c20 */ /* 0x000fe20008400000 */
[----:B------:R-:W-:Y:S01]  /*9370*/  IADD3 R242, PT, PT, R227, 0x8a, RZ ;  /* 0x0000008ae3f27810 */ /* 0x000fe20007ffe0ff */
[----:B------:R-:W-:Y:S01]  /*9380*/  FMUL R19, R19, UR67 ;  /* 0x0000004313137c20 */ /* 0x000fe20008400000 */
[----:B------:R-:W-:Y:S01]  /*9390*/  FSEL R13, R13, -INF , P5 ;  /* 0xff8000000d0d7808 */ /* 0x000fe20002800000 */
[----:B------:R-:W-:Y:S01]  /*93a0*/  FMUL R20, R20, UR67 ;  /* 0x0000004314147c20 */ /* 0x000fe20008400000 */
[----:B------:R-:W-:Y:S01]  /*93b0*/  ISETP.GE.AND P6, PT, R0, R242, PT ;  /* 0x000000f20000720c */ /* 0x000fe20003fc6270 */
[----:B------:R-:W-:-:S02]  /*93c0*/  VIADD R242, R227, 0x8b ;  /* 0x0000008be3f27836 */ /* 0x000fc40000000000 */
[----:B------:R-:W-:Y:S01]  /*93d0*/  FMUL R21, R21, UR67 ;  /* 0x0000004315157c20 */ /* 0x000fe20008400000 */
[----:B------:R-:W-:Y:S01]  /*93e0*/  FMUL R22, R22, UR67 ;  /* 0x0000004316167c20 */ /* 0x000fe20008400000 */
[----:B------:R-:W-:Y:S01]  /*93f0*/  FSEL R14, R14, -INF , P6 ;  /* 0xff8000000e0e7808 */ /* 0x000fe20003000000 */
[----:B------:R-:W-:Y:S01]  /*9400*/  FMUL R23, R23, UR67 ;  /* 0x0000004317177c20 */ /* 0x000fe20008400000 */
[----:B------:R-:W-:Y:S01]  /*9410*/  ISETP.GE.AND P2, PT, R0, R242, PT ;  /* 0x000000f20000720c */ /* 0x000fe20003f46270 */
[----:B------:R-:W-:Y:S02]  /*9420*/  VIADD R242, R227, 0x8c ;  /* 0x0000008ce3f27836 */ /* 0x000fe40000000000 */
[----:B------:R-:W-:Y:S01]  /*9430*/  FMUL R24, R24, UR67 ;  /* 0x0000004318187c20 */ /* 0x000fe20008400000 */
        /* <DEDUP_REMOVED lines=34> */
[----:B------:R-:W-:-:S03]  /*9660*/  VIADD R242, R227, 0x92 ;  /* 0x00000092e3f27836 */ /* 0x000fc60000000000 */
[----:B------:R-:W-:Y:S02]  /*9670*/  FSEL R21, R21, -INF , P3 ;  /* 0xff80000015157808 */ /* 0x000fe40001800000 */
[----:B------:R-:W-:Y:S01]  /*9680*/  ISETP.GE.AND P4, PT, R0, R242, PT ;  /* 0x000000f20000720c */ /* 0x000fe20003f86270 */
[----:B------:R-:W-:-:S03]  /*9690*/  VIADD R242, R227, 0x93 ;  /* 0x00000093e3f27836 */ /* 0x000fc60000000000 */
[----:B------:R-:W-:Y:S02]  /*96a0*/  FSEL R22, R22, -INF , P4 ;  /* 0xff80000016167808 */ /* 0x000fe40002000000 */
[C---:B------:R-:W-:Y:S02]  /*96b0*/  ISETP.GE.AND P5, PT, R0.reuse, R242, PT ;  /* 0x000000f20000720c */ /* 0x040fe40003fa6270 */
[----:B------:R-:W-:Y:S02]  /*96c0*/  IADD3 R242, PT, PT, R227, 0x94, RZ ;  /* 0x00000094e3f27810 */ /* 0x000fe40007ffe0ff */
[----:B------:R-:W-:Y:S02]  /*96d0*/  FSEL R23, R23, -INF , P5 ;  /* 0xff80000017177808 */ /* 0x000fe40002800000 */
[----:B------:R-:W-:Y:S01]  /*96e0*/  ISETP.GE.AND P6, PT, R0, R242, PT ;  /* 0x000000f20000720c */ /* 0x000fe20003fc6270 */
[----:B------:R-:W-:-:S03]  /*96f0*/  VIADD R242, R227, 0x95 ;  /* 0x00000095e3f27836 */ /* 0x000fc60000000000 */
        /* <DEDUP_REMOVED lines=10> */
[----:B------:R-:W-:Y:S02]  /*97a0*/  ISETP.GE.AND P5, PT, R0, R242, PT ;  /* 0x000000f20000720c */ /* 0x000fe40003fa6270 */
[C---:B------:R-:W-:Y:S02]  /*97b0*/  IADD3 R242, PT, PT, R227.reuse, 0x99, RZ ;  /* 0x00000099e3f27810 */ /* 0x040fe40007ffe0ff */
        /* <DEDUP_REMOVED lines=13> */
[C---:B------:R-:W-:Y:S02]  /*9890*/  ISETP.GE.AND P5, PT, R0.reuse, R242, PT ;  /* 0x000000f20000720c */ /* 0x040fe40003fa6270 */
[C---:B------:R-:W-:Y:S01]  /*98a0*/  IADD3 R242, PT, PT, R227.reuse, 0x9e, RZ ;  /* 0x0000009ee3f27810 */ /* 0x040fe20007ffe0ff */
[----:B------:R-:W-:Y:S01]  /*98b0*/  VIADD R227, R227, 0x9f ;  /* 0x0000009fe3e37836 */ /* 0x000fe20000000000 */
[----:B------:R-:W-:Y:S02]  /*98c0*/  FSEL R33, R33, -INF , P5 ;  /* 0xff80000021217808 */ /* 0x000fe40002800000 */
[C---:B------:R-:W-:Y:S02]  /*98d0*/  ISETP.GE.AND P6, PT, R0.reuse, R242, PT ;  /* 0x000000f20000720c */ /* 0x040fe40003fc6270 */
[----:B------:R-:W-:Y:S01]  /*98e0*/  ISETP.GE.AND P2, PT, R0, R227, PT ;  /* 0x000000e30000720c */ /* 0x000fe20003f46270 */
[----:B------:R-:W-:Y:S01]  /*98f0*/  VIADD R227, R226, 0x2f ;  /* 0x0000002fe2e37836 */ /* 0x000fe20000000000 */
[----:B------:R-:W-:-:S02]  /*9900*/  FSEL R34, R34, -INF , P6 ;  /* 0xff80000022227808 */ /* 0x000fc40003000000 */
[----:B------:R-:W-:Y:S02]  /*9910*/  FSEL R35, R35, -INF , P2 ;  /* 0xff80000023237808 */ /* 0x000fe40001000000 */
[----:B------:R-:W-:-:S04]  /*9920*/  LOP3.LUT R227, R227, UR25, RZ, 0xfc, !PT ;  /* 0x00000019e3e37c12 */ /* 0x000fc8000f8efcff */
[----:B------:R-:W-:Y:S01]  /*9930*/  ISETP.GE.AND P3, PT, R0, R227, PT ;  /* 0x000000e30000720c */ /* 0x000fe20003f66270 */
[----:B------:R-:W-:-:S05]  /*9940*/  VIADD R227, R226, 0x2e ;  /* 0x0000002ee2e37836 */ /* 0x000fca0000000000 */
[----:B------:R-:W-:-:S04]  /*9950*/  LOP3.LUT R227, R227, UR25, RZ, 0xfc, !PT ;  /* 0x00000019e3e37c12 */ /* 0x000fc8000f8efcff */
[----:B------:R-:W-:Y:S01]  /*9960*/  ISETP.GE.AND P4, PT, R0, R227, PT ;  /* 0x000000e30000720c */ /* 0x000fe20003f86270 */
[----:B------:R-:W-:-:S05]  /*9970*/  VIADD R227, R226, 0x2d ;  /* 0x0000002de2e37836 */ /* 0x000fca0000000000 */
[----:B------:R-:W-:-:S04]  /*9980*/  LOP3.LUT R227, R227, UR25, RZ, 0xfc, !PT ;  /* 0x00000019e3e37c12 */ /* 0x000fc8000f8efcff */
[----:B------:R-:W-:Y:S02]  /*9990*/  ISETP.GE.AND P5, PT, R0, R227, PT ;  /* 0x000000e30000720c */ /* 0x000fe40003fa6270 */
[----:B------:R-:W-:-:S04]  /*99a0*/  IADD3 R227, PT, PT, R226, 0x2c, RZ ;  /* 0x0000002ce2e37810 */ /* 0x000fc80007ffe0ff */
[----:B------:R-:W-:-:S04]  /*99b0*/  LOP3.LUT R227, R227, UR25, RZ, 0xfc, !PT ;  /* 0x00000019e3e37c12 */ /* 0x000fc8000f8efcff */
[----:B------:R-:W-:Y:S01]  /*99c0*/  ISETP.GE.AND P6, PT, R0, R227, PT ;  /* 0x000000e30000720c */ /* 0x000fe20003fc6270 */
[----:B------:R-:W-:-:S05]  /*99d0*/  VIADD R227, R226, 0x20 ;  /* 0x00000020e2e37836 */ /* 0x000fca0000000000 */
[----:B------:R-:W-:-:S04]  /*99e0*/  LOP3.LUT R227, R227, UR25, RZ, 0xfc, !PT ;  /* 0x00000019e3e37c12 */ /* 0x000fc8000f8efcff */
[----:B------:R-:W-:Y:S01]  /*99f0*/  ISETP.GE.AND P2, PT, R0, R227, PT ;  /* 0x000000e30000720c */ /* 0x000fe20003f46270 */
[----:B------:R-:W-:-:S05]  /*9a00*/  VIADD R227, R226, 0x21 ;  /* 0x00000021e2e37836 */ /* 0x000fca0000000000 */
[----:B------:R-:W-:Y:S02]  /*9a10*/  LOP3.LUT R242, R227, UR25, RZ, 0xfc, !PT ;  /* 0x00000019e3f27c12 */ /* 0x000fe4000f8efcff */
[----:B------:R-:W-:Y:S01]  /*9a20*/  FSEL R227, R36, -INF , P2 ;  /* 0xff80000024e37808 */ /* 0x000fe20001000000 */
[----:B------:R-:W-:Y:S01]  /*9a30*/  VIADD R36, R226, 0x22 ;  /* 0x00000022e2247836 */ /* 0x000fe20000000000 */
[----:B------:R-:W-:-:S04]  /*9a40*/  ISETP.GE.AND P2, PT, R0, R242, PT ;  /* 0x000000f20000720c */ /* 0x000fc80003f46270 */
[----:B------:R-:W-:Y:S02]  /*9a50*/  LOP3.LUT R36, R36, UR25, RZ, 0xfc, !PT ;  /* 0x0000001924247c12 */ /* 0x000fe4000f8efcff */
[----:B------:R-:W-:Y:S02]  /*9a60*/  FSEL R37, R37, -INF , P2 ;  /* 0xff80000025257808 */ /* 0x000fe40001000000 */
[----:B------:R-:W-:Y:S01]  /*9a70*/  ISETP.GE.AND P2, PT, R0, R36, PT ;  /* 0x000000240000720c */ /* 0x000fe20003f46270 */
[----:B------:R-:W-:-:S03]  /*9a80*/  VIADD R36, R226, 0x23 ;  /* 0x00000023e2247836 */ /* 0x000fc60000000000 */
[----:B------:R-:W-:Y:S02]  /*9a90*/  FSEL R38, R38, -INF , P2 ;  /* 0xff80000026267808 */ /* 0x000fe40001000000 */
[----:B------:R-:W-:-:S04]  /*9aa0*/  LOP3.LUT R36, R36, UR25, RZ, 0xfc, !PT ;  /* 0x0000001924247c12 */ /* 0x000fc8000f8efcff */
[----:B------:R-:W-:Y:S02]  /*9ab0*/  ISETP.GE.AND P2, PT, R0, R36, PT ;  /* 0x000000240000720c */ /* 0x000fe40003f46270 */
[----:B------:R-:W-:Y:S02]  /*9ac0*/  IADD3 R36, PT, PT, R226, 0x24, RZ ;  /* 0x00000024e2247810 */ /* 0x000fe40007ffe0ff */
[----:B------:R-:W-:Y:S02]  /*9ad0*/  FSEL R39, R39, -INF , P2 ;  /* 0xff80000027277808 */ /* 0x000fe40001000000 */
[----:B------:R-:W-:-:S04]  /*9ae0*/  LOP3.LUT R36, R36, UR25, RZ, 0xfc, !PT ;  /* 0x0000001924247c12 */ /* 0x000fc8000f8efcff */
[----:B------:R-:W-:Y:S01]  /*9af0*/  ISETP.GE.AND P2, PT, R0, R36, PT ;  /* 0x000000240000720c */ /* 0x000fe20003f46270 */
[----:B------:R-:W-:-:S03]  /*9b00*/  VIADD R36, R226, 0x25 ;  /* 0x00000025e2247836 */ /* 0x000fc60000000000 */
[----:B------:R-:W-:Y:S01]  /*9b10*/  FSEL R242, R40, -INF , P2 ;  /* 0xff80000028f27808 */ /* 0x000fe20001000000 */
[----:B------:R-:W-:Y:S01]  /*9b20*/  FMUL R40, R42, UR67 ;  /* 0x000000432a287c20 */ /* 0x000fe20008400000 */
[----:B------:R-:W-:Y:S01]  /*9b30*/  LOP3.LUT R36, R36, UR25, RZ, 0xfc, !PT ;  /* 0x0000001924247c12 */ /* 0x000fe2000f8efcff */
[----:B------:R-:W-:-:S03]  /*9b40*/  FMUL R42, R43, UR67 ;  /* 0x000000432b2a7c20 */ /* 0x000fc60008400000 */
[----:B------:R-:W-:Y:S01]  /*9b50*/  ISETP.GE.AND P2, PT, R0, R36, PT ;  /* 0x000000240000720c */ /* 0x000fe20003f46270 */
[----:B------:R-:W-:-:S03]  /*9b60*/  VIADD R36, R226, 0x26 ;  /* 0x00000026e2247836 */ /* 0x000fc60000000000 */
[----:B------:R-:W-:Y:S01]  /*9b70*/  FSEL R243, R41, -INF , P2 ;  /* 0xff80000029f37808 */ /* 0x000fe20001000000 */
[----:B------:R-:W-:Y:S01]  /*9b80*/  FMUL R41, R44, UR67 ;  /* 0x000000432c297c20 */ /* 0x000fe20008400000 */
[----:B------:R-:W-:-:S04]  /*9b90*/  LOP3.LUT R36, R36, UR25, RZ, 0xfc, !PT ;  /* 0x0000001924247c12 */ /* 0x000fc8000f8efcff */
[----:B------:R-:W-:Y:S01]  /*9ba0*/  ISETP.GE.AND P2, PT, R0, R36, PT ;  /* 0x000000240000720c */ /* 0x000fe20003f46270 */
[----:B------:R-:W-:-:S03]  /*9bb0*/  VIADD R36, R226, 0x27 ;  /* 0x00000027e2247836 */ /* 0x000fc60000000000 */
[----:B------:R-:W-:Y:S02]  /*9bc0*/  FSEL R40, R40, -INF , P2 ;  /* 0xff80000028287808 */ /* 0x000fe40001000000 */
[----:B------:R-:W-:-:S04]  /*9bd0*/  LOP3.LUT R36, R36, UR25, RZ, 0xfc, !PT ;  /* 0x0000001924247c12 */ /* 0x000fc8000f8efcff */
        /* <DEDUP_REMOVED lines=9> */
[----:B------:R-:W-:Y:S02]  /*9c70*/  VIADD R36, R226, 0x2a ;  /* 0x0000002ae2247836 */ /* 0x000fe40000000000 */
[----:B------:R-:W-:Y:S01]  /*9c80*/  FMUL R43, R45, UR67 ;  /* 0x000000432d2b7c20 */ /* 0x000fe20008400000 */
[----:B------:R-:W-:Y:S02]  /*9c90*/  LOP3.LUT R238, R238, 0xff, RZ, 0xc0, !PT ;  /* 0x000000ffeeee7812 */ /* 0x000fe400078ec0ff */
[----:B------:R-:W-:Y:S01]  /*9ca0*/  LOP3.LUT R36, R36, UR25, RZ, 0xfc, !PT ;  /* 0x0000001924247c12 */ /* 0x000fe2000f8efcff */
[----:B------:R-:W-:Y:S01]  /*9cb0*/  VIADD R226, R226, 0x2b ;  /* 0x0000002be2e27836 */ /* 0x000fe20000000000 */
[----:B------:R-:W-:Y:S02]  /*9cc0*/  FSEL R43, R43, -INF , P2 ;  /* 0xff8000002b2b7808 */ /* 0x000fe40001000000 */
[----:B------:R-:W-:Y:S01]  /*9cd0*/  ISETP.GE.AND P2, PT, R0, R36, PT ;  /* 0x000000240000720c */ /* 0x000fe20003f46270 */
[----:B------:R-:W-:Y:S01]  /*9ce0*/  FMUL R44, R46, UR67 ;  /* 0x000000432e2c7c20 */ /* 0x000fe20008400000 */
[----:B------:R-:W-:-:S02]  /*9cf0*/  IADD3 R36, PT, PT, R239, R238, RZ ;  /* 0x000000eeef247210 */ /* 0x000fc40007ffe0ff */
[----:B------:R-:W-:Y:S01]  /*9d00*/  LOP3.LUT R226, R226, UR25, RZ, 0xfc, !PT ;  /* 0x00000019e2e27c12 */ /* 0x000fe2000f8efcff */
[----:B------:R-:W-:Y:S01]  /*9d10*/  FMUL R47, R47, UR67 ;  /* 0x000000432f2f7c20 */ /* 0x000fe20008400000 */
[----:B------:R-:W-:Y:S01]  /*9d20*/  LOP3.LUT R36, R36, 0xffff, RZ, 0xc0, !PT ;  /* 0x0000ffff24247812 */ /* 0x000fe200078ec0ff */
[----:B------:R-:W-:Y:S01]  /*9d30*/  FMUL R49, R49, UR67 ;  /* 0x0000004331317c20 */ /* 0x000fe20008400000 */
[----:B------:R-:W-:Y:S01]  /*9d40*/  FSEL R44, R44, -INF , P2 ;  /* 0xff8000002c2c7808 */ /* 0x000fe20001000000 */
[----:B------:R-:W-:Y:S01]  /*9d50*/  FMUL R61, R61, UR67 ;  /* 0x000000433d3d7c20 */ /* 0x000fe20008400000 */
[----:B------:R-:W-:Y:S01]  /*9d60*/  ISETP.GE.AND P2, PT, R0, R226, PT ;  /* 0x000000e20000720c */ /* 0x000fe20003f46270 */
[----:B------:R-:W-:Y:S01]  /*9d70*/  FMUL R67, R67, UR67 ;  /* 0x0000004343437c20 */ /* 0x000fe20008400000 */
[----:B------:R-:W-:Y:S01]  /*9d80*/  SHF.R.U32.HI R45, RZ, 0xf, R36 ;  /* 0x0000000fff2d7819 */ /* 0x000fe20000011624 */
[----:B------:R-:W4:Y:S01]  /*9d90*/  LDL.64 R238, [R1+0x140] ;  /* 0x0001400001ee7983 */ /* 0x000f220000100a00 */
[----:B------:R-:W-:-:S02]  /*9da0*/  FSEL R226, R47, -INF , P2 ;  /* 0xff8000002fe27808 */ /* 0x000fc40001000000 */
[----:B------:R-:W-:Y:S01]  /*9db0*/  LOP3.LUT P2, RZ, R45, 0x1, RZ, 0xc0, !PT ;  /* 0x000000012dff7812 */ /* 0x000fe2000784c0ff */
[----:B------:R-:W-:Y:S01]  /*9dc0*/  FMUL R45, R48, UR67 ;  /* 0x00000043302d7c20 */ /* 0x000fe20008400000 */
[----:B------:R-:W-:-:S04]  /*9dd0*/  SHF.R.U32.HI R46, RZ, 0xe, R36 ;  /* 0x0000000eff2e7819 */ /* 0x000fc80000011624 */
[----:B------:R-:W-:Y:S02]  /*9de0*/  FSEL R45, R45, -INF , P6 ;  /* 0xff8000002d2d7808 */ /* 0x000fe40003000000 */
[----:B------:R-:W-:Y:S02]  /*9df0*/  LOP3.LUT P6, RZ, R46, 0x1, RZ, 0xc0, !PT ;  /* 0x000000012eff7812 */ /* 0x000fe400078cc0ff */
[----:B------:R-:W-:-:S04]  /*9e00*/  FMNMX3 R46, R4, R5, R6, !PT ;  /* 0x00000005042e7276 */ /* 0x000fc80007800006 */
[----:B------:R-:W-:Y:S02]  /*9e10*/  FMNMX3 R46, R46, R7, R8, !PT ;  /* 0x000000072e2e7276 */ /* 0x000fe40007800008 */
[----:B------:R-:W-:Y:S02]  /*9e20*/  SHF.R.U32.HI R47, RZ, 0xd, R36 ;  /* 0x0000000dff2f7819 */ /* 0x000fe40000011624 */
[----:B------:R-:W-:Y:S02]  /*9e30*/  FMNMX3 R46, R46, R9, R10, !PT ;  /* 0x000000092e2e7276 */ /* 0x000fe4000780000a */
[----:B------:R-:W-:Y:S02]  /*9e40*/  FSEL R49, R49, -INF , P5 ;  /* 0xff80000031317808 */ /* 0x000fe40002800000 */
[----:B------:R-:W-:Y:S02]  /*9e50*/  FMNMX3 R46, R46, R11, R12, !PT ;  /* 0x0000000b2e2e7276 */ /* 0x000fe4000780000c */
[----:B------:R-:W-:Y:S01]  /*9e60*/  LOP3.LUT P5, RZ, R47, 0x1, RZ, 0xc0, !PT ;  /* 0x000000012fff7812 */ /* 0x000fe200078ac0ff */
[----:B------:R-:W-:Y:S01]  /*9e70*/  FMUL R47, R50, UR67 ;  /* 0x00000043322f7c20 */ /* 0x000fe20008400000 */
[----:B------:R-:W-:-:S02]  /*9e80*/  FMNMX3 R50, R46, R13, R14, !PT ;  /* 0x0000000d2e327276 */ /* 0x000fc4000780000e */
[----:B------:R-:W-:Y:S02]  /*9e90*/  SHF.R.U32.HI R48, RZ, 0xc, R36 ;  /* 0x0000000cff307819 */ /* 0x000fe40000011624 */
[----:B------:R-:W-:Y:S02]  /*9ea0*/  FMNMX3 R50, R50, R15, R16, !PT ;  /* 0x0000000f32327276 */ /* 0x000fe40007800010 */
[----:B------:R-:W-:Y:S02]  /*9eb0*/  FSEL R47, R47, -INF , P4 ;  /* 0xff8000002f2f7808 */ /* 0x000fe40002000000 */
[----:B------:R-:W-:Y:S01]  /*9ec0*/  LOP3.LUT P4, RZ, R48, 0x1, RZ, 0xc0, !PT ;  /* 0x0000000130ff7812 */ /* 0x000fe2000788c0ff */
[----:B------:R-:W-:Y:S01]  /*9ed0*/  FMUL R48, R51, UR67 ;  /* 0x0000004333307c20 */ /* 0x000fe20008400000 */
[----:B------:R-:W-:Y:S02]  /*9ee0*/  FMNMX3 R51, R50, R17, R18, !PT ;  /* 0x0000001132337276 */ /* 0x000fe40007800012 */
[----:B------:R-:W-:-:S02]  /*9ef0*/  SHF.R.U32.HI R46, RZ, 0xb, R36 ;  /* 0x0000000bff2e7819 */ /* 0x000fc40000011624 */
[----:B------:R-:W-:Y:S02]  /*9f00*/  FMNMX3 R51, R51, R19, R20, !PT ;  /* 0x0000001333337276 */ /* 0x000fe40007800014 */
[----:B------:R-:W-:Y:S02]  /*9f10*/  FSEL R48, R48, -INF , P3 ;  /* 0xff80000030307808 */ /* 0x000fe40001800000 */
[----:B------:R-:W-:Y:S01]  /*9f20*/  LOP3.LUT P3, RZ, R46, 0x1, RZ, 0xc0, !PT ;  /* 0x000000012eff7812 */ /* 0x000fe2000786c0ff */
[----:B------:R-:W-:Y:S01]  /*9f30*/  FMUL R46, R52, UR67 ;  /* 0x00000043342e7c20 */ /* 0x000fe20008400000 */
[----:B------:R-:W-:Y:S02]  /*9f40*/  FMNMX3 R52, R51, R21, R22, !PT ;  /* 0x0000001533347276 */ /* 0x000fe40007800016 */
[----:B------:R-:W-:Y:S02]  /*9f50*/  SHF.R.U32.HI R50, RZ, 0xa, R36 ;  /* 0x0000000aff327819 */ /* 0x000fe40000011624 */
[----:B------:R-:W-:-:S02]  /*9f60*/  FMNMX3 R52, R52, R23, R24, !PT ;  /* 0x0000001734347276 */ /* 0x000fc40007800018 */
[----:B------:R-:W-:Y:S02]  /*9f70*/  FSEL R46, R46, -INF , !P2 ;  /* 0xff8000002e2e7808 */ /* 0x000fe40005000000 */
[----:B------:R-:W-:Y:S01]  /*9f80*/  LOP3.LUT P2, RZ, R50, 0x1, RZ, 0xc0, !PT ;  /* 0x0000000132ff7812 */ /* 0x000fe2000784c0ff */
[----:B------:R-:W-:Y:S01]  /*9f90*/  FMUL R50, R53, UR67 ;  /* 0x0000004335327c20 */ /* 0x000fe20008400000 */
[----:B------:R-:W-:Y:S02]  /*9fa0*/  FMNMX3 R53, R52, R25, R26, !PT ;  /* 0x0000001934357276 */ /* 0x000fe4000780001a */
[----:B------:R-:W-:Y:S02]  /*9fb0*/  SHF.R.U32.HI R51, RZ, 0x9, R36 ;  /* 0x00000009ff337819 */ /* 0x000fe40000011624 */
[----:B------:R-:W-:Y:S02]  /*9fc0*/  FMNMX3 R53, R53, R27, R28, !PT ;  /* 0x0000001b35357276 */ /* 0x000fe4000780001c */
[----:B------:R-:W-:-:S02]  /*9fd0*/  FSEL R50, R50, -INF , !P6 ;  /* 0xff80000032327808 */ /* 0x000fc40007000000 */
[----:B------:R-:W-:Y:S01]  /*9fe0*/  LOP3.LUT P6, RZ, R51, 0x1, RZ, 0xc0, !PT ;  /* 0x0000000133ff7812 */ /* 0x000fe200078cc0ff */
[----:B------:R-:W-:Y:S01]  /*9ff0*/  FMUL R51, R54, UR67 ;  /* 0x0000004336337c20 */ /* 0x000fe20008400000 */
[----:B------:R-:W-:Y:S02]  /*a000*/  FMNMX3 R54, R53, R29, R30, !PT ;  /* 0x0000001d35367276 */ /* 0x000fe4000780001e */
[----:B------:R-:W-:Y:S02]  /*a010*/  SHF.R.U32.HI R52, RZ, 0x8, R36 ;  /* 0x00000008ff347819 */ /* 0x000fe40000011624 */
[----:B------:R-:W-:Y:S02]  /*a020*/  FSEL R51, R51, -INF , !P5 ;  /* 0xff80000033337808 */ /* 0x000fe40006800000 */
[----:B------:R-:W-:Y:S02]  /*a030*/  FMNMX3 R54, R54, R31, R32, !PT ;  /* 0x0000001f36367276 */ /* 0x000fe40007800020 */
[----:B------:R-:W-:Y:S01]  /*a040*/  LOP3.LUT P5, RZ, R52, 0x1, RZ, 0xc0, !PT ;  /* 0x0000000134ff7812 */ /* 0x000fe200078ac0ff */
[----:B------:R-:W-:Y:S01]  /*a050*/  FMUL R52, R55, UR67 ;  /* 0x0000004337347c20 */ /* 0x000fe20008400000 */
[----:B------:R-:W-:-:S02]  /*a060*/  SHF.R.U32.HI R53, RZ, 0x7, R36 ;  /* 0x00000007ff357819 */ /* 0x000fc40000011624 */
[----:B------:R-:W-:Y:S02]  /*a070*/  FMNMX3 R55, R54, R33, R34, !PT ;  /* 0x0000002136377276 */ /* 0x000fe40007800022 */
[----:B------:R-:W-:Y:S02]  /*a080*/  FSEL R52, R52, -INF , !P4 ;  /* 0xff80000034347808 */ /* 0x000fe40006000000 */
        /* <DEDUP_REMOVED lines=29> */
[----:B------:R-:W-:Y:S02]  /*a260*/  LOP3.LUT P4, RZ, R59, 0x1, RZ, 0xc0, !PT ;  /* 0x000000013bff7812 */ /* 0x000fe4000788c0ff */
[----:B------:R-:W-:Y:S01]  /*a270*/  FMNMX3 R59, R58, R50, R51, !PT ;  /* 0x000000323a3b7276 */ /* 0x000fe20007800033 */
[----:B------:R-:W-:Y:S01]  /*a280*/  FMUL R60, R62, UR67 ;  /* 0x000000433e3c7c20 */ /* 0x000fe20008400000 */
[----:B------:R-:W-:Y:S02]  /*a290*/  SHF.R.U32.HI R36, RZ, 0x1, R36 ;  /* 0x00000001ff247819 */ /* 0x000fe40000011624 */
[----:B------:R-:W-:Y:S02]  /*a2a0*/  FMNMX3 R59, R59, R52, R53, !PT ;  /* 0x000000343b3b7276 */ /* 0x000fe40007800035 */
[----:B------:R-:W-:-:S02]  /*a2b0*/  FSEL R58, R61, -INF , !P3 ;  /* 0xff8000003d3a7808 */ /* 0x000fc40005800000 */
[----:B------:R-:W-:Y:S01]  /*a2c0*/  FMNMX3 R59, R59, R54, R55, !PT ;  /* 0x000000363b3b7276 */ /* 0x000fe20007800037 */
[----:B------:R-:W-:Y:S01]  /*a2d0*/  FMUL R61, R64, UR67 ;  /* 0x00000043403d7c20 */ /* 0x000fe20008400000 */
[----:B------:R-:W-:Y:S01]  /*a2e0*/  LOP3.LUT P3, RZ, R36, 0x1, RZ, 0xc0, !PT ;  /* 0x0000000124ff7812 */ /* 0x000fe2000786c0ff */
[----:B------:R-:W-:Y:S01]  /*a2f0*/  FMUL R36, R63, UR67 ;  /* 0x000000433f247c20 */ /* 0x000fe20008400000 */
[----:B------:R-:W-:Y:S02]  /*a300*/  FSEL R60, R60, -INF , !P2 ;  /* 0xff8000003c3c7808 */ /* 0x000fe40005000000 */
[----:B------:R-:W-:Y:S01]  /*a310*/  FMNMX3 R59, R59, R56, R57, !PT ;  /* 0x000000383b3b7276 */ /* 0x000fe20007800039 */
[----:B------:R-:W-:Y:S01]  /*a320*/  FMUL R63, R65, UR67 ;  /* 0x00000043413f7c20 */ /* 0x000fe20008400000 */
[----:B------:R-:W-:Y:S01]  /*a330*/  FMUL R62, R66, UR67 ;  /* 0x00000043423e7c20 */ /* 0x000fe20008400000 */
[----:B------:R-:W-:Y:S02]  /*a340*/  FSEL R64, R36, -INF , !P6 ;  /* 0xff80000024407808 */ /* 0x000fe40007000000 */
[----:B------:R-:W-:-:S02]  /*a350*/  FSEL R61, R61, -INF , !P5 ;  /* 0xff8000003d3d7808 */ /* 0x000fc40006800000 */
[----:B------:R-:W-:Y:S02]  /*a360*/  FMNMX3 R59, R59, R58, R60, !PT ;  /* 0x0000003a3b3b7276 */ /* 0x000fe4000780003c */
[----:B------:R-:W-:Y:S02]  /*a370*/  FSEL R63, R63, -INF , !P4 ;  /* 0xff8000003f3f7808 */ /* 0x000fe40006000000 */
[----:B------:R-:W-:Y:S02]  /*a380*/  FSEL R62, R62, -INF , !P3 ;  /* 0xff8000003e3e7808 */ /* 0x000fe40005800000 */
[----:B------:R-:W-:Y:S02]  /*a390*/  FMNMX3 R36, R59, R64, R61, !PT ;  /* 0x000000403b247276 */ /* 0x000fe4000780003d */
[----:B------:R-:W-:Y:S02]  /*a3a0*/  FSEL R59, R67, -INF , P1 ;  /* 0xff800000433b7808 */ /* 0x000fe40000800000 */
[----:B------:R-:W-:-:S04]  /*a3b0*/  FMNMX3 R36, R36, R63, R62, !PT ;  /* 0x0000003f24247276 */ /* 0x000fc8000780003e */
[----:B------:R-:W-:-:S05]  /*a3c0*/  FMNMX R36, R59, R36, !PT ;  /* 0x000000243b247209 */ /* 0x000fca0007800000 */
[----:B------:R-:W1:Y:S02]  /*a3d0*/  SHFL.BFLY PT, R65, R36, 0x10, 0x1f ;  /* 0x0e001f0024417f89 */ /* 0x000e6400000e0000 */
[----:B-1----:R-:W-:-:S05]  /*a3e0*/  FMNMX3 R36, R36, R65, R157, !PT ;  /* 0x0000004124247276 */ /* 0x002fca000780009d */
[--C-:B------:R-:W-:Y:S01]  /*a3f0*/  FADD R4, R4, -R36.reuse ;  /* 0x8000002404047221 */ /* 0x100fe20000000000 */
[--C-:B------:R-:W-:Y:S01]  /*a400*/  FADD R5, R5, -R36.reuse ;  /* 0x8000002405057221 */ /* 0x100fe20000000000 */
[--C-:B------:R-:W-:Y:S02]  /*a410*/  FADD R6, R6, -R36.reuse ;  /* 0x8000002406067221 */ /* 0x100fe40000000000 */
[----:B------:R-:W-:Y:S01]  /*a420*/  FMUL R4, R4, 1.4426950216293334961 ;  /* 0x3fb8aa3b04047820 */ /* 0x000fe20000400000 */
[----:B------:R-:W-:Y:S01]  /*a430*/  FMUL R5, R5, 1.4426950216293334961 ;  /* 0x3fb8aa3b05057820 */ /* 0x000fe20000400000 */
[----:B------:R-:W-:Y:S01]  /*a440*/  FMUL R6, R6, 1.4426950216293334961 ;  /* 0x3fb8aa3b06067820 */ /* 0x000fe20000400000 */
[--C-:B------:R-:W-:Y:S01]  /*a450*/  FADD R7, R7, -R36.reuse ;  /* 0x8000002407077221 */ /* 0x100fe20000000000 */
[--C-:B------:R-:W-:Y:S02]  /*a460*/  FADD R8, R8, -R36.reuse ;  /* 0x8000002408087221 */ /* 0x100fe40000000000 */
[----:B------:R-:W-:Y:S01]  /*a470*/  MUFU.EX2 R4, R4 ;  /* 0x0000000400047308 */ /* 0x000fe20000000800 */
[----:B------:R-:W-:Y:S01]  /*a480*/  FMUL R7, R7, 1.4426950216293334961 ;  /* 0x3fb8aa3b07077820 */ /* 0x000fe20000400000 */
[----:B------:R-:W-:-:S06]  /*a490*/  FADD R65, R37, -R36 ;  /* 0x8000002425417221 */ /* 0x000fcc0000000000 */
[----:B------:R-:W1:Y:S01]  /*a4a0*/  MUFU.EX2 R5, R5 ;  /* 0x0000000500057308 */ /* 0x000e620000000800 */
[----:B------:R-:W-:Y:S01]  /*a4b0*/  FMUL R8, R8, 1.4426950216293334961 ;  /* 0x3fb8aa3b08087820 */ /* 0x000fe20000400000 */
[--C-:B------:R-:W-:Y:S01]  /*a4c0*/  FADD R9, R9, -R36.reuse ;  /* 0x8000002409097221 */ /* 0x100fe20000000000 */
[----:B------:R-:W-:Y:S01]  /*a4d0*/  FMUL R65, R65, 1.4426950216293334961 ;  /* 0x3fb8aa3b41417820 */ /* 0x000fe20000400000 */
[----:B------:R-:W-:-:S04]  /*a4e0*/  FADD R66, R38, -R36 ;  /* 0x8000002426427221 */ /* 0x000fc80000000000 */
[----:B------:R-:W5:Y:S01]  /*a4f0*/  MUFU.EX2 R6, R6 ;  /* 0x0000000600067308 */ /* 0x000f620000000800 */
[----:B------:R-:W-:-:S07]  /*a500*/  FMUL R9, R9, 1.4426950216293334961 ;  /* 0x3fb8aa3b09097820 */ /* 0x000fce0000400000 */
[----:B------:R-:W0:Y:S08]  /*a510*/  MUFU.EX2 R7, R7 ;  /* 0x0000000700077308 */ /* 0x000e300000000800 */
[----:B------:R0:W-:Y:S08]  /*a520*/  MUFU.EX2 R38, R65 ;  /* 0x0000004100267308 */ /* 0x0001f00000000800 */
[----:B------:R-:W1:Y:S01]  /*a530*/  MUFU.EX2 R8, R8 ;  /* 0x0000000800087308 */ /* 0x000e620000000800 */
[----:B0-----:R-:W-:Y:S01]  /*a540*/  FMUL R65, R66, 1.4426950216293334961 ;  /* 0x3fb8aa3b42417820 */ /* 0x001fe20000400000 */
[----:B------:R-:W-:-:S06]  /*a550*/  FADD R66, R39, -R36 ;  /* 0x8000002427427221 */ /* 0x000fcc0000000000 */
[----:B------:R-:W0:Y:S01]  /*a560*/  MUFU.EX2 R9, R9 ;  /* 0x0000000900097308 */ /* 0x000e220000000800 */
[----:B------:R-:W-:-:S07]  /*a570*/  FMUL R66, R66, 1.4426950216293334961 ;  /* 0x3fb8aa3b42427820 */ /* 0x000fce0000400000 */
[----:B------:R1:W-:Y:S02]  /*a580*/  MUFU.EX2 R39, R65 ;  /* 0x0000004100277308 */ /* 0x0003e40000000800 */
[----:B-1----:R-:W-:Y:S01]  /*a590*/  FADD R65, R4, R5 ;  /* 0x0000000504417221 */ /* 0x002fe20000000000 */
[----:B------:R-:W-:-:S03]  /*a5a0*/  F2FP.F16.F32.PACK_AB R4, R5, R4 ;  /* 0x000000040504723e */ /* 0x000fc600000000ff */
[----:B-----5:R-:W-:Y:S02]  /*a5b0*/  FADD R5, R6, R65 ;  /* 0x0000004106057221 */ /* 0x020fe40000000000 */
[----:B------:R1:W-:Y:S01]  /*a5c0*/  MUFU.EX2 R65, R66 ;  /* 0x0000004200417308 */ /* 0x0003e20000000800 */
[--C-:B------:R-:W-:Y:S01]  /*a5d0*/  FADD R242, R242, -R36.reuse ;  /* 0x80000024f2f27221 */ /* 0x100fe20000000000 */
[----:B------:R-:W-:Y:S01]  /*a5e0*/  FADD R243, R243, -R36 ;  /* 0x80000024f3f37221 */ /* 0x000fe20000000000 */
[C---:B-1----:R-:W-:Y:S01]  /*a5f0*/  FADD R66, R7.reuse, R5 ;  /* 0x0000000507427221 */ /* 0x042fe20000000000 */
[----:B------:R-:W-:Y:S01]  /*a600*/  F2FP.F16.F32.PACK_AB R5, R7, R6 ;  /* 0x000000060705723e */ /* 0x000fe200000000ff */
[----:B------:R-:W-:Y:S02]  /*a610*/  FMUL R242, R242, 1.4426950216293334961 ;  /* 0x3fb8aa3bf2f27820 */ /* 0x000fe40000400000 */
[----:B------:R-:W-:Y:S01]  /*a620*/  FADD R6, R8, R66 ;  /* 0x0000004208067221 */ /* 0x000fe20000000000 */
[----:B------:R-:W-:-:S03]  /*a630*/  FMUL R243, R243, 1.4426950216293334961 ;  /* 0x3fb8aa3bf3f37820 */ /* 0x000fc60000400000 */
[C---:B0-----:R-:W-:Y:S01]  /*a640*/  FADD R7, R9.reuse, R6 ;  /* 0x0000000609077221 */ /* 0x041fe20000000000 */
[----:B------:R-:W-:Y:S01]  /*a650*/  F2FP.F16.F32.PACK_AB R6, R9, R8 ;  /* 0x000000080906723e */ /* 0x000fe200000000ff */
[--C-:B------:R-:W-:Y:S01]  /*a660*/  FADD R8, R40, -R36.reuse ;  /* 0x8000002428087221 */ /* 0x100fe20000000000 */
[----:B------:R-:W-:Y:S08]  /*a670*/  MUFU.EX2 R66, R242 ;  /* 0x000000f200427308 */ /* 0x000ff00000000800 */
[----:B------:R0:W-:Y:S02]  /*a680*/  MUFU.EX2 R40, R243 ;  /* 0x000000f300287308 */ /* 0x0001e40000000800 */
[----:B0-----:R-:W5:Y:S01]  /*a690*/  LDL.64 R242, [R1+0x148] ;  /* 0x0001480001f27983 */ /* 0x001f620000100a00 */
[--C-:B------:R-:W-:Y:S01]  /*a6a0*/  FADD R10, R10, -R36.reuse ;  /* 0x800000240a0a7221 */ /* 0x100fe20000000000 */
[----:B------:R-:W-:-:S03]  /*a6b0*/  FADD R11, R11, -R36 ;  /* 0x800000240b0b7221 */ /* 0x000fc60000000000 */
[----:B------:R-:W-:Y:S01]  /*a6c0*/  FMUL R10, R10, 1.4426950216293334961 ;  /* 0x3fb8aa3b0a0a7820 */ /* 0x000fe20000400000 */
[----:B------:R-:W-:Y:S01]  /*a6d0*/  FMUL R11, R11, 1.4426950216293334961 ;  /* 0x3fb8aa3b0b0b7820 */ /* 0x000fe20000400000 */
[--C-:B------:R-:W-:Y:S01]  /*a6e0*/  FADD R12, R12, -R36.reuse ;  /* 0x800000240c0c7221 */ /* 0x100fe20000000000 */
[----:B------:R-:W-:-:S03]  /*a6f0*/  FADD R13, R13, -R36 ;  /* 0x800000240d0d7221 */ /* 0x000fc60000000000 */
[----:B------:R-:W0:Y:S01]  /*a700*/  MUFU.EX2 R10, R10 ;  /* 0x0000000a000a7308 */ /* 0x000e220000000800 */
[----:B------:R-:W-:Y:S01]  /*a710*/  FMUL R12, R12, 1.4426950216293334961 ;  /* 0x3fb8aa3b0c0c7820 */ /* 0x000fe20000400000 */
[----:B------:R-:W-:Y:S01]  /*a720*/  FMUL R13, R13, 1.4426950216293334961 ;  /* 0x3fb8aa3b0d0d7820 */ /* 0x000fe20000400000 */
[----:B------:R-:W-:-:S05]  /*a730*/  FADD R14, R14, -R36 ;  /* 0x800000240e0e7221 */ /* 0x000fca0000000000 */
[----:B------:R-:W1:Y:S01]  /*a740*/  MUFU.EX2 R11, R11 ;  /* 0x0000000b000b7308 */ /* 0x000e620000000800 */
[----:B------:R-:W-:Y:S01]  /*a750*/  FMUL R14, R14, 1.4426950216293334961 ;  /* 0x3fb8aa3b0e0e7820 */ /* 0x000fe20000400000 */
[----:B------:R-:W-:-:S06]  /*a760*/  FADD R15, R15, -R36 ;  /* 0x800000240f0f7221 */ /* 0x000fcc0000000000 */
[----:B------:R-:W2:Y:S01]  /*a770*/  MUFU.EX2 R12, R12 ;  /* 0x0000000c000c7308 */ /* 0x000ea20000000800 */
[----:B------:R-:W-:Y:S01]  /*a780*/  FMUL R15, R15, 1.4426950216293334961 ;  /* 0x3fb8aa3b0f0f7820 */ /* 0x000fe20000400000 */
[----:B------:R-:W-:Y:S01]  /*a790*/  FADD R16, R16, -R36 ;  /* 0x8000002410107221 */ /* 0x000fe20000000000 */
[----:B0-----:R-:W-:-:S05]  /*a7a0*/  FADD R7, R10, R7 ;  /* 0x000000070a077221 */ /* 0x001fca0000000000 */
[----:B------:R-:W0:Y:S01]  /*a7b0*/  MUFU.EX2 R13, R13 ;  /* 0x0000000d000d7308 */ /* 0x000e220000000800 */
[----:B------:R-:W-:Y:S01]  /*a7c0*/  FMUL R16, R16, 1.4426950216293334961 ;  /* 0x3fb8aa3b10107820 */ /* 0x000fe20000400000 */
[----:B------:R-:W-:Y:S01]  /*a7d0*/  FADD R17, R17, -R36 ;  /* 0x8000002411117221 */ /* 0x000fe20000000000 */
[----:B-1----:R-:W-:-:S05]  /*a7e0*/  FADD R9, R11, R7 ;  /* 0x000000070b097221 */ /* 0x002fca0000000000 */
[----:B------:R-:W1:Y:S01]  /*a7f0*/  MUFU.EX2 R14, R14 ;  /* 0x0000000e000e7308 */ /* 0x000e620000000800 */
[----:B------:R-:W-:Y:S01]  /*a800*/  FMUL R17, R17, 1.4426950216293334961 ;  /* 0x3fb8aa3b11117820 */ /* 0x000fe20000400000 */
[----:B------:R-:W-:Y:S01]  /*a810*/  FADD R18, R18, -R36 ;  /* 0x8000002412127221 */ /* 0x000fe20000000000 */
[----:B--2---:R-:W-:-:S05]  /*a820*/  FADD R9, R12, R9 ;  /* 0x000000090c097221 */ /* 0x004fca0000000000 */
[----:B------:R-:W2:Y:S01]  /*a830*/  MUFU.EX2 R15, R15 ;  /* 0x0000000f000f7308 */ /* 0x000ea20000000800 */
[----:B------:R-:W-:Y:S01]  /*a840*/  FMUL R18, R18, 1.4426950216293334961 ;  /* 0x3fb8aa3b12127820 */ /* 0x000fe20000400000 */
[--C-:B------:R-:W-:Y:S01]  /*a850*/  FADD R19, R19, -R36.reuse ;  /* 0x8000002413137221 */ /* 0x100fe20000000000 */
[----:B------:R-:W-:Y:S01]  /*a860*/  F2FP.F16.F32.PACK_AB R7, R11, R10 ;  /* 0x0000000a0b07723e */ /* 0x000fe200000000ff */
[----:B------:R-:W-:-:S04]  /*a870*/  FADD R10, R42, -R36 ;  /* 0x800000242a0a7221 */ /* 0x000fc80000000000 */
[----:B------:R-:W2:Y:S01]  /*a880*/  MUFU.EX2 R16, R16 ;  /* 0x0000001000107308 */ /* 0x000ea20000000800 */
[----:B0-----:R-:W-:Y:S01]  /*a890*/  FADD R9, R13, R9 ;  /* 0x000000090d097221 */ /* 0x001fe20000000000 */
[----:B------:R-:W-:Y:S01]  /*a8a0*/  FMUL R19, R19, 1.4426950216293334961 ;  /* 0x3fb8aa3b13137820 */ /* 0x000fe20000400000 */
[----:B------:R-:W-:Y:S01]  /*a8b0*/  FADD R20, R20, -R36 ;  /* 0x8000002414147221 */ /* 0x000fe20000000000 */
[----:B------:R-:W-:-:S04]  /*a8c0*/  FMUL R11, R10, 1.4426950216293334961 ;  /* 0x3fb8aa3b0a0b7820 */ /* 0x000fc80000400000 */
[----:B------:R-:W0:Y:S01]  /*a8d0*/  MUFU.EX2 R17, R17 ;  /* 0x0000001100117308 */ /* 0x000e220000000800 */
[----:B-1----:R-:W-:Y:S01]  /*a8e0*/  FADD R9, R14, R9 ;  /* 0x000000090e097221 */ /* 0x002fe20000000000 */
[----:B------:R-:W-:Y:S01]  /*a8f0*/  FMUL R20, R20, 1.4426950216293334961 ;  /* 0x3fb8aa3b14147820 */ /* 0x000fe20000400000 */
[--C-:B------:R-:W-:Y:S01]  /*a900*/  FADD R21, R21, -R36.reuse ;  /* 0x8000002415157221 */ /* 0x100fe20000000000 */
[----:B------:R-:W-:-:S04]  /*a910*/  FADD R10, R41, -R36 ;  /* 0x80000024290a7221 */ /* 0x000fc80000000000 */
[----:B------:R-:W1:Y:S01]  /*a920*/  MUFU.EX2 R18, R18 ;  /* 0x0000001200127308 */ /* 0x000e620000000800 */
[----:B------:R-:W-:Y:S01]  /*a930*/  FMUL R21, R21, 1.4426950216293334961 ;  /* 0x3fb8aa3b15157820 */ /* 0x000fe20000400000 */
[----:B------:R-:W-:Y:S01]  /*a940*/  FADD R22, R22, -R36 ;  /* 0x8000002416167221 */ /* 0x000fe20000000000 */
[----:B------:R-:W-:-:S05]  /*a950*/  FMUL R8, R8, 1.4426950216293334961 ;  /* 0x3fb8aa3b08087820 */ /* 0x000fca0000400000 */
[----:B------:R-:W0:Y:S01]  /*a960*/  MUFU.EX2 R19, R19 ;  /* 0x0000001300137308 */ /* 0x000e220000000800 */
[----:B------:R-:W-:Y:S01]  /*a970*/  FMUL R22, R22, 1.4426950216293334961 ;  /* 0x3fb8aa3b16167820 */ /* 0x000fe20000400000 */
[----:B------:R-:W-:-:S06]  /*a980*/  FADD R23, R23, -R36 ;  /* 0x8000002417177221 */ /* 0x000fcc0000000000 */
[----:B------:R2:W-:Y:S02]  /*a990*/  MUFU.EX2 R41, R11 ;  /* 0x0000000b00297308 */ /* 0x0005e40000000800 */
[----:B--2---:R-:W-:-:S06]  /*a9a0*/  FADD R11, R15, R9 ;  /* 0x000000090f0b7221 */ /* 0x004fcc0000000000 */
[----:B------:R-:W2:Y:S01]  /*a9b0*/  MUFU.EX2 R20, R20 ;  /* 0x0000001400147308 */ /* 0x000ea20000000800 */
[----:B------:R-:W-:Y:S01]  /*a9c0*/  FADD R11, R16, R11 ;  /* 0x0000000b100b7221 */ /* 0x000fe20000000000 */
[----:B------:R-:W-:-:S06]  /*a9d0*/  FMUL R23, R23, 1.4426950216293334961 ;  /* 0x3fb8aa3b17177820 */ /* 0x000fcc0000400000 */
[----:B------:R1:W-:Y:S01]  /*a9e0*/  MUFU.EX2 R42, R8 ;  /* 0x00000008002a7308 */ /* 0x0003e20000000800 */
[----:B0-----:R-:W-:Y:S01]  /*a9f0*/  FADD R11, R17, R11 ;  /* 0x0000000b110b7221 */ /* 0x001fe20000000000 */
[----:B------:R-:W-:-:S06]  /*aa00*/  FADD R24, R24, -R36 ;  /* 0x8000002418187221 */ /* 0x000fcc0000000000 */
[----:B------:R-:W0:Y:S01]  /*aa10*/  MUFU.EX2 R21, R21 ;  /* 0x0000001500157308 */ /* 0x000e220000000800 */
[----:B-1----:R-:W-:Y:S01]  /*aa20*/  F2FP.F16.F32.PACK_AB R8, R13, R12 ;  /* 0x0000000c0d08723e */ /* 0x002fe200000000ff */
[--C-:B------:R-:W-:Y:S01]  /*aa30*/  FADD R12, R43, -R36.reuse ;  /* 0x800000242b0c7221 */ /* 0x100fe20000000000 */
[----:B------:R-:W-:Y:S01]  /*aa40*/  FADD R11, R18, R11 ;  /* 0x0000000b120b7221 */ /* 0x000fe20000000000 */
[----:B------:R-:W-:Y:S02]  /*aa50*/  FMUL R24, R24, 1.4426950216293334961 ;  /* 0x3fb8aa3b18187820 */ /* 0x000fe40000400000 */
[----:B------:R-:W-:Y:S02]  /*aa60*/  FMUL R13, R12, 1.4426950216293334961 ;  /* 0x3fb8aa3b0c0d7820 */ /* 0x000fe40000400000 */
[----:B------:R-:W1:Y:S01]  /*aa70*/  MUFU.EX2 R22, R22 ;  /* 0x0000001600167308 */ /* 0x000e620000000800 */
[--C-:B------:R-:W-:Y:S01]  /*aa80*/  FADD R25, R25, -R36.reuse ;  /* 0x8000002419197221 */ /* 0x100fe20000000000 */
[--C-:B------:R-:W-:Y:S01]  /*aa90*/  FADD R12, R44, -R36.reuse ;  /* 0x800000242c0c7221 */ /* 0x100fe20000000000 */
[----:B------:R-:W-:-:S02]  /*aaa0*/  FADD R26, R26, -R36 ;  /* 0x800000241a1a7221 */ /* 0x000fc40000000000 */
[----:B------:R-:W-:-:S03]  /*aab0*/  FMUL R25, R25, 1.4426950216293334961 ;  /* 0x3fb8aa3b19197820 */ /* 0x000fc60000400000 */
[----:B------:R-:W0:Y:S01]  /*aac0*/  MUFU.EX2 R23, R23 ;  /* 0x0000001700177308 */ /* 0x000e220000000800 */
[----:B------:R-:W-:Y:S01]  /*aad0*/  FMUL R26, R26, 1.4426950216293334961 ;  /* 0x3fb8aa3b1a1a7820 */ /* 0x000fe20000400000 */
[----:B------:R-:W-:-:S06]  /*aae0*/  FADD R27, R27, -R36 ;  /* 0x800000241b1b7221 */ /* 0x000fcc0000000000 */
[----:B------:R0:W-:Y:S02]  /*aaf0*/  MUFU.EX2 R44, R13 ;  /* 0x0000000d002c7308 */ /* 0x0001e40000000800 */
[----:B0-----:R-:W-:-:S06]  /*ab00*/  FADD R13, R19, R11 ;  /* 0x0000000b130d7221 */ /* 0x001fcc0000000000 */
[----:B------:R-:W0:Y:S01]  /*ab10*/  MUFU.EX2 R24, R24 ;  /* 0x0000001800187308 */ /* 0x000e220000000800 */
[----:B--2---:R-:W-:Y:S01]  /*ab20*/  FADD R13, R20, R13 ;  /* 0x0000000d140d7221 */ /* 0x004fe20000000000 */
[----:B------:R-:W-:Y:S01]  /*ab30*/  FMUL R27, R27, 1.4426950216293334961 ;  /* 0x3fb8aa3b1b1b7820 */ /* 0x000fe20000400000 */
[----:B------:R-:W-:Y:S02]  /*ab40*/  FADD R28, R28, -R36 ;  /* 0x800000241c1c7221 */ /* 0x000fe40000000000 */
[----:B------:R-:W-:-:S03]  /*ab50*/  FADD R13, R21, R13 ;  /* 0x0000000d150d7221 */ /* 0x000fc60000000000 */
[----:B------:R-:W2:Y:S01]  /*ab60*/  MUFU.EX2 R25, R25 ;  /* 0x0000001900197308 */ /* 0x000ea20000000800 */
[----:B------:R-:W-:Y:S01]  /*ab70*/  FMUL R28, R28, 1.4426950216293334961 ;  /* 0x3fb8aa3b1c1c7820 */ /* 0x000fe20000400000 */
[----:B------:R-:W-:Y:S01]  /*ab80*/  FADD R29, R29, -R36 ;  /* 0x800000241d1d7221 */ /* 0x000fe20000000000 */
[----:B-1----:R-:W-:Y:S01]  /*ab90*/  FADD R13, R22, R13 ;  /* 0x0000000d160d7221 */ /* 0x002fe20000000000 */
[----:B------:R-:W-:-:S04]  /*aba0*/  F2FP.F16.F32.PACK_AB R9, R15, R14 ;  /* 0x0000000e0f09723e */ /* 0x000fc800000000ff */
[----:B------:R-:W1:Y:S01]  /*abb0*/  MUFU.EX2 R26, R26 ;  /* 0x0000001a001a7308 */ /* 0x000e620000000800 */
[----:B------:R-:W-:Y:S01]  /*abc0*/  FADD R15, R23, R13 ;  /* 0x0000000d170f7221 */ /* 0x000fe20000000000 */
[----:B------:R-:W-:Y:S01]  /*abd0*/  FMUL R29, R29, 1.4426950216293334961 ;  /* 0x3fb8aa3b1d1d7820 */ /* 0x000fe20000400000 */
[----:B------:R-:W-:Y:S01]  /*abe0*/  FADD R30, R30, -R36 ;  /* 0x800000241e1e7221 */ /* 0x000fe20000000000 */
[----:B------:R-:W-:-:S04]  /*abf0*/  FMUL R10, R10, 1.4426950216293334961 ;  /* 0x3fb8aa3b0a0a7820 */ /* 0x000fc80000400000 */
[----:B------:R-:W1:Y:S01]  /*ac00*/  MUFU.EX2 R27, R27 ;  /* 0x0000001b001b7308 */ /* 0x000e620000000800 */
[----:B0-----:R-:W-:Y:S01]  /*ac10*/  FADD R15, R24, R15 ;  /* 0x0000000f180f7221 */ /* 0x001fe20000000000 */
[----:B------:R-:W-:Y:S01]  /*ac20*/  FMUL R30, R30, 1.4426950216293334961 ;  /* 0x3fb8aa3b1e1e7820 */ /* 0x000fe20000400000 */
[----:B------:R-:W-:-:S05]  /*ac30*/  FADD R31, R31, -R36 ;  /* 0x800000241f1f7221 */ /* 0x000fca0000000000 */
[----:B------:R-:W0:Y:S01]  /*ac40*/  MUFU.EX2 R28, R28 ;  /* 0x0000001c001c7308 */ /* 0x000e220000000800 */
[----:B--2---:R-:W-:Y:S01]  /*ac50*/  FADD R15, R25, R15 ;  /* 0x0000000f190f7221 */ /* 0x004fe20000000000 */
[----:B------:R-:W-:Y:S01]  /*ac60*/  FMUL R31, R31, 1.4426950216293334961 ;  /* 0x3fb8aa3b1f1f7820 */ /* 0x000fe20000400000 */
[----:B------:R-:W-:-:S05]  /*ac70*/  FADD R32, R32, -R36 ;  /* 0x8000002420207221 */ /* 0x000fca0000000000 */
[----:B------:R2:W-:Y:S01]  /*ac80*/  MUFU.EX2 R43, R10 ;  /* 0x0000000a002b7308 */ /* 0x0005e20000000800 */
[----:B-1----:R-:W-:Y:S01]  /*ac90*/  FADD R15, R26, R15 ;  /* 0x0000000f1a0f7221 */ /* 0x002fe20000000000 */
[----:B------:R-:W-:-:S06]  /*aca0*/  FMUL R32, R32, 1.4426950216293334961 ;  /* 0x3fb8aa3b20207820 */ /* 0x000fcc0000400000 */
[----:B------:R-:W1:Y:S01]  /*acb0*/  MUFU.EX2 R29, R29 ;  /* 0x0000001d001d7308 */ /* 0x000e620000000800 */
[----:B--2---:R-:W-:Y:S01]  /*acc0*/  F2FP.F16.F32.PACK_AB R10, R17, R16 ;  /* 0x00000010110a723e */ /* 0x004fe200000000ff */
[--C-:B------:R-:W-:Y:S01]  /*acd0*/  FADD R16, R49, -R36.reuse ;  /* 0x8000002431107221 */ /* 0x100fe20000000000 */
[----:B------:R-:W-:-:S03]  /*ace0*/  FADD R33, R33, -R36 ;  /* 0x8000002421217221 */ /* 0x000fc60000000000 */
[----:B------:R-:W-:Y:S02]  /*acf0*/  FMUL R17, R16, 1.4426950216293334961 ;  /* 0x3fb8aa3b10117820 */ /* 0x000fe40000400000 */
[----:B------:R-:W2:Y:S01]  /*ad00*/  MUFU.EX2 R30, R30 ;  /* 0x0000001e001e7308 */ /* 0x000ea20000000800 */
[--C-:B------:R-:W-:Y:S01]  /*ad10*/  FADD R16, R47, -R36.reuse ;  /* 0x800000242f107221 */ /* 0x100fe20000000000 */
[----:B------:R-:W-:Y:S01]  /*ad20*/  FMUL R33, R33, 1.4426950216293334961 ;  /* 0x3fb8aa3b21217820 */ /* 0x000fe20000400000 */
[----:B------:R-:W-:-:S05]  /*ad30*/  FADD R34, R34, -R36 ;  /* 0x8000002422227221 */ /* 0x000fca0000000000 */
[----:B------:R-:W0:Y:S01]  /*ad40*/  MUFU.EX2 R31, R31 ;  /* 0x0000001f001f7308 */ /* 0x000e220000000800 */
[----:B------:R-:W-:Y:S01]  /*ad50*/  FMUL R34, R34, 1.4426950216293334961 ;  /* 0x3fb8aa3b22227820 */ /* 0x000fe20000400000 */
[----:B------:R-:W-:-:S06]  /*ad60*/  FADD R35, R35, -R36 ;  /* 0x8000002423237221 */ /* 0x000fcc0000000000 */
[----:B------:R0:W-:Y:S02]  /*ad70*/  MUFU.EX2 R47, R17 ;  /* 0x00000011002f7308 */ /* 0x0001e40000000800 */
[----:B0-----:R-:W-:-:S06]  /*ad80*/  FADD R17, R27, R15 ;  /* 0x0000000f1b117221 */ /* 0x001fcc0000000000 */
[----:B------:R-:W0:Y:S01]  /*ad90*/  MUFU.EX2 R32, R32 ;  /* 0x0000002000207308 */ /* 0x000e220000000800 */
[----:B------:R-:W-:Y:S01]  /*ada0*/  FADD R17, R28, R17 ;  /* 0x000000111c117221 */ /* 0x000fe20000000000 */
[----:B------:R-:W-:-:S03]  /*adb0*/  FMUL R35, R35, 1.4426950216293334961 ;  /* 0x3fb8aa3b23237820 */ /* 0x000fc60000400000 */
[----:B-1----:R-:W-:-:S03]  /*adc0*/  FADD R17, R29, R17 ;  /* 0x000000111d117221 */ /* 0x002fc60000000000 */
[----:B------:R-:W1:Y:S01]  /*add0*/  MUFU.EX2 R33, R33 ;  /* 0x0000002100217308 */ /* 0x000e620000000800 */
[----:B------:R-:W-:Y:S01]  /*ade0*/  FADD R227, R227, -R36 ;  /* 0x80000024e3e37221 */ /* 0x000fe20000000000 */
[----:B--2---:R-:W-:-:S06]  /*adf0*/  FADD R17, R30, R17 ;  /* 0x000000111e117221 */ /* 0x004fcc0000000000 */
[----:B------:R-:W2:Y:S01]  /*ae00*/  MUFU.EX2 R34, R34 ;  /* 0x0000002200227308 */ /* 0x000ea20000000800 */
[----:B------:R-:W-:Y:S01]  /*ae10*/  FMUL R227, R227, 1.4426950216293334961 ;  /* 0x3fb8aa3be3e37820 */ /* 0x000fe20000400000 */
[----:B------:R-:W-:-:S06]  /*ae20*/  FADD R17, R31, R17 ;  /* 0x000000111f117221 */ /* 0x000fcc0000000000 */
[----:B------:R-:W3:Y:S01]  /*ae30*/  MUFU.EX2 R35, R35 ;  /* 0x0000002300237308 */ /* 0x000ee20000000800 */
[----:B0-----:R-:W-:-:S07]  /*ae40*/  FADD R17, R32, R17 ;  /* 0x0000001120117221 */ /* 0x001fce0000000000 */
[----:B------:R-:W0:Y:S01]  /*ae50*/  MUFU.EX2 R37, R227 ;  /* 0x000000e300257308 */ /* 0x000e220000000800 */
[----:B-1----:R-:W-:-:S04]  /*ae60*/  FADD R17, R33, R17 ;  /* 0x0000001121117221 */ /* 0x002fc80000000000 */
[----:B--2---:R-:W-:-:S04]  /*ae70*/  FADD R17, R34, R17 ;  /* 0x0000001122117221 */ /* 0x004fc80000000000 */
[----:B---3--:R-:W-:-:S04]  /*ae80*/  FADD R17, R35, R17 ;  /* 0x0000001123117221 */ /* 0x008fc80000000000 */
[----:B0-----:R-:W-:-:S04]  /*ae90*/  FADD R17, R37, R17 ;  /* 0x0000001125117221 */ /* 0x001fc80000000000 */
[----:B------:R-:W-:-:S04]  /*aea0*/  FADD R17, R38, R17 ;  /* 0x0000001126117221 */ /* 0x000fc80000000000 */
[----:B------:R-:W-:-:S04]  /*aeb0*/  FADD R17, R39, R17 ;  /* 0x0000001127117221 */ /* 0x000fc80000000000 */
[----:B------:R-:W-:Y:S01]  /*aec0*/  FADD R17, R65, R17 ;  /* 0x0000001141117221 */ /* 0x000fe20000000000 */
[----:B------:R-:W-:-:S03]  /*aed0*/  FMUL R12, R12, 1.4426950216293334961 ;  /* 0x3fb8aa3b0c0c7820 */ /* 0x000fc60000400000 */
[----:B------:R-:W-:Y:S01]  /*aee0*/  FADD R17, R66, R17 ;  /* 0x0000001142117221 */ /* 0x000fe20000000000 */
[----:B------:R-:W-:-:S03]  /*aef0*/  FADD R226, R226, -R36 ;  /* 0x80000024e2e27221 */ /* 0x000fc60000000000 */
[----:B------:R-:W-:Y:S01]  /*af00*/  FADD R17, R40, R17 ;  /* 0x0000001128117221 */ /* 0x000fe20000000000 */
[----:B------:R-:W0:Y:S01]  /*af10*/  MUFU.EX2 R67, R12 ;  /* 0x0000000c00437308 */ /* 0x000e220000000800 */
[----:B------:R-:W-:Y:S01]  /*af20*/  FMUL R226, R226, 1.4426950216293334961 ;  /* 0x3fb8aa3be2e27820 */ /* 0x000fe20000400000 */
[----:B------:R-:W-:Y:S01]  /*af30*/  FADD R14, R45, -R36 ;  /* 0x800000242d0e7221 */ /* 0x000fe20000000000 */
[----:B------:R-:W-:-:S03]  /*af40*/  FADD R17, R42, R17 ;  /* 0x000000112a117221 */ /* 0x000fc60000000000 */
[----:B------:R-:W-:Y:S01]  /*af50*/  FMUL R14, R14, 1.4426950216293334961 ;  /* 0x3fb8aa3b0e0e7820 */ /* 0x000fe20000400000 */
[----:B------:R-:W-:Y:S01]  /*af60*/  FADD R17, R41, R17 ;  /* 0x0000001129117221 */ /* 0x000fe20000000000 */
[----:B------:R-:W1:Y:S01]  /*af70*/  MUFU.EX2 R45, R226 ;  /* 0x000000e2002d7308 */ /* 0x000e620000000800 */
[----:B------:R-:W-:Y:S01]  /*af80*/  FMUL R16, R16, 1.4426950216293334961 ;  /* 0x3fb8aa3b10107820 */ /* 0x000fe20000400000 */
[----:B------:R-:W-:Y:S01]  /*af90*/  FADD R48, R48, -R36 ;  /* 0x8000002430307221 */ /* 0x000fe20000000000 */
[----:B------:R-:W-:Y:S01]  /*afa0*/  FADD R17, R43, R17 ;  /* 0x000000112b117221 */ /* 0x000fe20000000000 */
[----:B------:R-:W-:-:S04]  /*afb0*/  F2FP.F16.F32.PACK_AB R15, R27, R26 ;  /* 0x0000001a1b0f723e */ /* 0x000fc800000000ff */
[----:B------:R-:W2:Y:S01]  /*afc0*/  MUFU.EX2 R49, R14 ;  /* 0x0000000e00317308 */ /* 0x000ea20000000800 */
[----:B------:R-:W-:Y:S01]  /*afd0*/  FADD R17, R44, R17 ;  /* 0x000000112c117221 */ /* 0x000fe20000000000 */
[----:B------:R-:W-:-:S06]  /*afe0*/  FADD R46, R46, -R36 ;  /* 0x800000242e2e7221 */ /* 0x000fcc0000000000 */
[----:B------:R3:W2:Y:S01]  /*aff0*/  MUFU.EX2 R27, R16 ;  /* 0x00000010001b7308 */ /* 0x0006a20000000800 */
[----:B0-----:R-:W-:Y:S01]  /*b000*/  FADD R17, R67, R17 ;  /* 0x0000001143117221 */ /* 0x001fe20000000000 */
[--C-:B------:R-:W-:Y:S01]  /*b010*/  FADD R50, R50, -R36.reuse ;  /* 0x8000002432327221 */ /* 0x100fe20000000000 */
[----:B---3--:R-:W-:Y:S01]  /*b020*/  F2FP.F16.F32.PACK_AB R16, R29, R28 ;  /* 0x0000001c1d10723e */ /* 0x008fe200000000ff */
[----:B------:R-:W-:Y:S01]  /*b030*/  FMUL R28, R48, 1.4426950216293334961 ;  /* 0x3fb8aa3b301c7820 */ /* 0x000fe20000400000 */
[----:B------:R-:W-:Y:S01]  /*b040*/  FMUL R29, R46, 1.4426950216293334961 ;  /* 0x3fb8aa3b2e1d7820 */ /* 0x000fe20000400000 */
[----:B-1----:R-:W-:Y:S01]  /*b050*/  FADD R17, R45, R17 ;  /* 0x000000112d117221 */ /* 0x002fe20000000000 */
[----:B------:R-:W-:Y:S01]  /*b060*/  FMUL R46, R50, 1.4426950216293334961 ;  /* 0x3fb8aa3b322e7820 */ /* 0x000fe20000400000 */
[--C-:B------:R-:W-:Y:S02]  /*b070*/  FADD R51, R51, -R36.reuse ;  /* 0x8000002433337221 */ /* 0x100fe40000000000 */
[----:B------:R-:W0:Y:S01]  /*b080*/  MUFU.EX2 R28, R28 ;  /* 0x0000001c001c7308 */ /* 0x000e220000000800 */
[----:B--2---:R-:W-:Y:S01]  /*b090*/  FADD R17, R49, R17 ;  /* 0x0000001131117221 */ /* 0x004fe20000000000 */
[----:B------:R-:W-:Y:S01]  /*b0a0*/  FMUL R48, R51, 1.4426950216293334961 ;  /* 0x3fb8aa3b33307820 */ /* 0x000fe20000400000 */
[----:B------:R-:W-:-:S05]  /*b0b0*/  FADD R52, R52, -R36 ;  /* 0x8000002434347221 */ /* 0x000fca0000000000 */
[----:B------:R-:W1:Y:S01]  /*b0c0*/  MUFU.EX2 R29, R29 ;  /* 0x0000001d001d7308 */ /* 0x000e620000000800 */
[----:B------:R-:W-:Y:S01]  /*b0d0*/  FADD R17, R47, R17 ;  /* 0x000000112f117221 */ /* 0x000fe20000000000 */
[----:B------:R-:W-:Y:S01]  /*b0e0*/  FMUL R50, R52, 1.4426950216293334961 ;  /* 0x3fb8aa3b34327820 */ /* 0x000fe20000400000 */
[----:B------:R-:W-:-:S05]  /*b0f0*/  FADD R53, R53, -R36 ;  /* 0x8000002435357221 */ /* 0x000fca0000000000 */
[----:B------:R-:W2:Y:S01]  /*b100*/  MUFU.EX2 R46, R46 ;  /* 0x0000002e002e7308 */ /* 0x000ea20000000800 */
[----:B------:R-:W-:Y:S01]  /*b110*/  FADD R17, R27, R17 ;  /* 0x000000111b117221 */ /* 0x000fe20000000000 */
[----:B------:R-:W-:Y:S01]  /*b120*/  FMUL R51, R53, 1.4426950216293334961 ;  /* 0x3fb8aa3b35337820 */ /* 0x000fe20000400000 */
[----:B------:R-:W-:-:S05]  /*b130*/  FADD R54, R54, -R36 ;  /* 0x8000002436367221 */ /* 0x000fca0000000000 */
[----:B------:R-:W3:Y:S01]  /*b140*/  MUFU.EX2 R48, R48 ;  /* 0x0000003000307308 */ /* 0x000ee20000000800 */
[----:B0-----:R-:W-:Y:S01]  /*b150*/  FADD R17, R28, R17 ;  /* 0x000000111c117221 */ /* 0x001fe20000000000 */
[----:B------:R-:W-:Y:S01]  /*b160*/  FMUL R52, R54, 1.4426950216293334961 ;  /* 0x3fb8aa3b36347820 */ /* 0x000fe20000400000 */
[----:B------:R-:W-:-:S05]  /*b170*/  FADD R55, R55, -R36 ;  /* 0x8000002437377221 */ /* 0x000fca0000000000 */
[----:B------:R-:W0:Y:S01]  /*b180*/  MUFU.EX2 R50, R50 ;  /* 0x0000003200327308 */ /* 0x000e220000000800 */
[----:B-1----:R-:W-:Y:S01]  /*b190*/  FADD R17, R29, R17 ;  /* 0x000000111d117221 */ /* 0x002fe20000000000 */
[----:B------:R-:W-:Y:S01]  /*b1a0*/  FMUL R53, R55, 1.4426950216293334961 ;  /* 0x3fb8aa3b37357820 */ /* 0x000fe20000400000 */
[----:B------:R-:W-:-:S05]  /*b1b0*/  FADD R56, R56, -R36 ;  /* 0x8000002438387221 */ /* 0x000fca0000000000 */
[----:B------:R-:W1:Y:S01]  /*b1c0*/  MUFU.EX2 R51, R51 ;  /* 0x0000003300337308 */ /* 0x000e620000000800 */
[----:B--2---:R-:W-:Y:S01]  /*b1d0*/  FADD R17, R46, R17 ;  /* 0x000000112e117221 */ /* 0x004fe20000000000 */
[----:B------:R-:W-:Y:S01]  /*b1e0*/  FMUL R54, R56, 1.4426950216293334961 ;  /* 0x3fb8aa3b38367820 */ /* 0x000fe20000400000 */
[----:B------:R-:W-:-:S05]  /*b1f0*/  FADD R57, R57, -R36 ;  /* 0x8000002439397221 */ /* 0x000fca0000000000 */
[----:B------:R-:W2:Y:S01]  /*b200*/  MUFU.EX2 R52, R52 ;  /* 0x0000003400347308 */ /* 0x000ea20000000800 */
[----:B---3--:R-:W-:Y:S01]  /*b210*/  FADD R17, R48, R17 ;  /* 0x0000001130117221 */ /* 0x008fe20000000000 */
[----:B------:R-:W-:Y:S01]  /*b220*/  FMUL R55, R57, 1.4426950216293334961 ;  /* 0x3fb8aa3b39377820 */ /* 0x000fe20000400000 */
[----:B------:R-:W-:Y:S01]  /*b230*/  FADD R58, R58, -R36 ;  /* 0x800000243a3a7221 */ /* 0x000fe20000000000 */
[----:B------:R-:W-:-:S04]  /*b240*/  F2FP.F16.F32.PACK_AB R11, R19, R18 ;  /* 0x00000012130b723e */ /* 0x000fc800000000ff */
        /* <DEDUP_REMOVED lines=10> */
[----:B------:R-:W-:Y:S01]  /*b2f0*/  FADD R61, R61, -R36 ;  /* 0x800000243d3d7221 */ /* 0x000fe20000000000 */
[----:B------:R-:W-:Y:S01]  /*b300*/  FMUL R58, R64, 1.4426950216293334961 ;  /* 0x3fb8aa3b403a7820 */ /* 0x000fe20000400000 */
[----:B------:R-:W-:-:S04]  /*b310*/  IMAD.U32 R19, RZ, RZ, UR6 ;  /* 0x00000006ff137e24 */ /* 0x000fc8000f8e00ff */
[----:B------:R-:W2:Y:S01]  /*b320*/  MUFU.EX2 R56, R56 ;  /* 0x0000003800387308 */ /* 0x000ea20000000800 */
[----:B---3--:R-:W-:Y:S01]  /*b330*/  FADD R18, R53, R18 ;  /* 0x0000001235127221 */ /* 0x008fe20000000000 */
[----:B------:R-:W-:Y:S01]  /*b340*/  FMUL R60, R61, 1.4426950216293334961 ;  /* 0x3fb8aa3b3d3c7820 */ /* 0x000fe20000400000 */
[----:B------:R-:W-:Y:S01]  /*b350*/  FADD R61, R63, -R36 ;  /* 0x800000243f3d7221 */ /* 0x000fe20000000000 */
[----:B------:R1:W3:Y:S04]  /*b360*/  SYNCS.PHASECHK.TRANS64.TRYWAIT P1, [UR19], R19 ;  /* 0x00000013ff0075a7 */ /* 0x0002e80008021113 */
[----:B------:R-:W2:Y:S01]  /*b370*/  MUFU.EX2 R57, R57 ;  /* 0x0000003900397308 */ /* 0x000ea20000000800 */
[----:B0-----:R-:W-:Y:S01]  /*b380*/  FADD R18, R54, R18 ;  /* 0x0000001236127221 */ /* 0x001fe20000000000 */
[----:B------:R-:W-:Y:S01]  /*b390*/  FMUL R61, R61, 1.4426950216293334961 ;  /* 0x3fb8aa3b3d3d7820 */ /* 0x000fe20000400000 */
[----:B------:R-:W-:-:S05]  /*b3a0*/  FADD R62, R62, -R36 ;  /* 0x800000243e3e7221 */ /* 0x000fca0000000000 */
[----:B------:R-:W0:Y:S01]  /*b3b0*/  MUFU.EX2 R58, R58 ;  /* 0x0000003a003a7308 */ /* 0x000e220000000800 */
[----:B-1----:R-:W-:Y:S01]  /*b3c0*/  FADD R19, R55, R18 ;  /* 0x0000001237137221 */ /* 0x002fe20000000000 */
[----:B------:R-:W-:Y:S01]  /*b3d0*/  F2FP.F16.F32.PACK_AB R12, R21, R20 ;  /* 0x00000014150c723e */ /* 0x000fe200000000ff */
[----:B------:R-:W-:Y:S01]  /*b3e0*/  FADD R21, R59, -R36 ;  /* 0x800000243b157221 */ /* 0x000fe20000000000 */
[----:B------:R-:W-:-:S04]  /*b3f0*/  F2FP.F16.F32.PACK_AB R13, R23, R22 ;  /* 0x00000016170d723e */ /* 0x000fc800000000ff */
[----:B------:R-:W1:Y:S01]  /*b400*/  MUFU.EX2 R60, R60 ;  /* 0x0000003c003c7308 */ /* 0x000e620000000800 */
[----:B------:R-:W-:Y:S01]  /*b410*/  FMUL R62, R62, 1.4426950216293334961 ;  /* 0x3fb8aa3b3e3e7820 */ /* 0x000fe20000400000 */
[----:B--2---:R-:W-:Y:S01]  /*b420*/  FADD R22, R56, R19 ;  /* 0x0000001338167221 */ /* 0x004fe20000000000 */
[----:B------:R-:W-:Y:S01]  /*b430*/  F2FP.F16.F32.PACK_AB R19, R35, R34 ;  /* 0x000000222313723e */ /* 0x000fe200000000ff */
[----:B------:R-:W-:-:S04]  /*b440*/  FMUL R35, R21, 1.4426950216293334961 ;  /* 0x3fb8aa3b15237820 */ /* 0x000fc80000400000 */
[----:B------:R-:W2:Y:S01]  /*b450*/  MUFU.EX2 R61, R61 ;  /* 0x0000003d003d7308 */ /* 0x000ea20000000800 */
[----:B------:R-:W-:-:S07]  /*b460*/  FADD R23, R57, R22 ;  /* 0x0000001639177221 */ /* 0x000fce0000000000 */
[----:B------:R-:W3:Y:S01]  /*b470*/  MUFU.EX2 R59, R62 ;  /* 0x0000003e003b7308 */ /* 0x000ee20000000800 */
[----:B0-----:R-:W-:Y:S01]  /*b480*/  FADD R26, R58, R23 ;  /* 0x000000173a1a7221 */ /* 0x001fe20000000000 */
[----:B------:R-:W-:-:S06]  /*b490*/  F2FP.F16.F32.PACK_AB R17, R31, R30 ;  /* 0x0000001e1f11723e */ /* 0x000fcc00000000ff */
[----:B------:R-:W0:Y:S01]  /*b4a0*/  MUFU.EX2 R35, R35 ;  /* 0x0000002300237308 */ /* 0x000e220000000800 */
[----:B-1----:R-:W-:Y:S01]  /*b4b0*/  FADD R30, R60, R26 ;  /* 0x0000001a3c1e7221 */ /* 0x002fe20000000000 */
[----:B------:R-:W-:-:S03]  /*b4c0*/  F2FP.F16.F32.PACK_AB R18, R33, R32 ;  /* 0x000000202112723e */ /* 0x000fc600000000ff */
[----:B--2---:R-:W-:Y:S01]  /*b4d0*/  FADD R32, R61, R30 ;  /* 0x0000001e3d207221 */ /* 0x004fe20000000000 */
[----:B------:R-:W-:-:S03]  /*b4e0*/  F2FP.F16.F32.PACK_AB R20, R38, R37 ;  /* 0x000000252614723e */ /* 0x000fc600000000ff */
[----:B---3--:R-:W-:Y:S01]  /*b4f0*/  FADD R37, R59, R32 ;  /* 0x000000203b257221 */ /* 0x008fe20000000000 */
[----:B------:R-:W-:Y:S02]  /*b500*/  F2FP.F16.F32.PACK_AB R27, R28, R27 ;  /* 0x0000001b1c1b723e */ /* 0x000fe400000000ff */
[----:B------:R-:W-:Y:S01]  /*b510*/  F2FP.F16.F32.PACK_AB R26, R47, R49 ;  /* 0x000000312f1a723e */ /* 0x000fe200000000ff */
[----:B------:R-:W-:Y:S01]  /*b520*/  IMAD.MOV.U32 R47, RZ, RZ, R69 ;  /* 0x000000ffff2f7224 */ /* 0x000fe200078e0045 */
[----:B------:R-:W-:Y:S01]  /*b530*/  F2FP.F16.F32.PACK_AB R28, R46, R29 ;  /* 0x0000001d2e1c723e */ /* 0x000fe200000000ff */
[----:B0-----:R-:W-:Y:S01]  /*b540*/  FADD R37, R35, R37 ;  /* 0x0000002523257221 */ /* 0x001fe20000000000 */
[----:B------:R-:W-:Y:S01]  /*b550*/  IMAD.MOV.U32 R46, RZ, RZ, R68 ;  /* 0x000000ffff2e7224 */ /* 0x000fe200078e0044 */
[----:B------:R-:W-:-:S03]  /*b560*/  F2FP.F16.F32.PACK_AB R14, R25, R24 ;  /* 0x00000018190e723e */ /* 0x000fc600000000ff */
[----:B------:R0:W1:Y:S01]  /*b570*/  SHFL.BFLY PT, R38, R37, 0x10, 0x1f ;  /* 0x0e001f0025267f89 */ /* 0x00006200000e0000 */
[----:B------:R-:W-:Y:S01]  /*b580*/  F2FP.F16.F32.PACK_AB R22, R40, R66 ;  /* 0x000000422816723e */ /* 0x000fe200000000ff */
[----:B------:R-:W-:Y:S01]  /*b590*/  IMAD.WIDE R46, R156, 0x2, R46 ;  /* 0x000000029c2e7825 */ /* 0x000fe200078e022e */
[----:B------:R-:W-:Y:S02]  /*b5a0*/  F2FP.F16.F32.PACK_AB R23, R41, R42 ;  /* 0x0000002a2917723e */ /* 0x000fe400000000ff */
[----:B------:R-:W-:Y:S01]  /*b5b0*/  F2FP.F16.F32.PACK_AB R24, R44, R43 ;  /* 0x0000002b2c18723e */ /* 0x000fe200000000ff */
[C---:B----4-:R-:W-:Y:S01]  /*b5c0*/  IMAD.WIDE R42, R156.reuse, 0x2, R238 ;  /* 0x000000029c2a7825 */ /* 0x050fe200078e02ee */
[----:B------:R-:W-:Y:S02]  /*b5d0*/  F2FP.F16.F32.PACK_AB R25, R45, R67 ;  /* 0x000000432d19723e */ /* 0x000fe400000000ff */
[----:B------:R-:W-:Y:S01]  /*b5e0*/  F2FP.F16.F32.PACK_AB R21, R65, R39 ;  /* 0x000000274115723e */ /* 0x000fe200000000ff */
[----:B-----5:R-:W-:Y:S01]  /*b5f0*/  IMAD.WIDE R44, R156, 0x2, R242 ;  /* 0x000000029c2c7825 */ /* 0x020fe200078e02f2 */
[----:B------:R-:W-:-:S02]  /*b600*/  F2FP.F16.F32.PACK_AB R29, R50, R48 ;  /* 0x00000030321d723e */ /* 0x000fc400000000ff */
[----:B------:R-:W-:Y:S01]  /*b610*/  F2FP.F16.F32.PACK_AB R30, R52, R51 ;  /* 0x00000033341e723e */ /* 0x000fe200000000ff */
[----:B------:R-:W-:Y:S01]  /*b620*/  IMAD.WIDE R40, R156, 0x2, R240 ;  /* 0x000000029c287825 */ /* 0x000fe200078e02f0 */
[----:B------:R-:W-:Y:S02]  /*b630*/  F2FP.F16.F32.PACK_AB R31, R54, R53 ;  /* 0x00000035361f723e */ /* 0x000fe400000000ff */
[----:B------:R-:W-:Y:S02]  /*b640*/  F2FP.F16.F32.PACK_AB R32, R56, R55 ;  /* 0x000000373820723e */ /* 0x000fe400000000ff */
[----:B------:R-:W-:Y:S02]  /*b650*/  F2FP.F16.F32.PACK_AB R33, R58, R57 ;  /* 0x000000393a21723e */ /* 0x000fe400000000ff */
[----:B------:R-:W-:Y:S02]  /*b660*/  F2FP.F16.F32.PACK_AB R34, R61, R60 ;  /* 0x0000003c3d22723e */ /* 0x000fe400000000ff */
[----:B------:R-:W-:Y:S01]  /*b670*/  F2FP.F16.F32.PACK_AB R35, R35, R59 ;  /* 0x0000003b2323723e */ /* 0x000fe200000000ff */
[----:B01----:R-:W-:Y:S06]  /*b680*/  @!P1 BRA `(.L_x_15) ;  /* 0x0000002c00389947 */ /* 0x003fec0003800000 */
.L_x_24:
[----:B------:R-:W-:Y:S01]  /*b690*/  STTM.16dp32bit_t0_t15.x32 tmem[UR18+0x40], R4 ;  /* 0x00004004000079ed */ /* 0x000fe20008a80012 */
[----:B------:R0:W-:Y:S01]  /*b6a0*/  STTM.16dp32bit_t16_t31.x32 tmem[UR18+0x60], R4 ;  /* 0x00006004000079ed */ /* 0x0001e20008aa0012 */
[----:B------:R-:W-:-:S04]  /*b6b0*/  IMAD.WIDE R54, R156, 0x2, R160 ;  /* 0x000000029c367825 */ /* 0x000fc800078e02a0 */
[----:B------:R-:W-:-:S04]  /*b6c0*/  IMAD.WIDE R52, R156, 0x2, R148 ;  /* 0x000000029c347825 */ /* 0x000fc800078e0294 */
[----:B------:R-:W-:-:S04]  /*b6d0*/  IMAD.WIDE R48, R156, 0x2, R192 ;  /* 0x000000029c307825 */ /* 0x000fc800078e02c0 */
[----:B------:R-:W-:-:S04]  /*b6e0*/  IMAD.WIDE R56, R156, 0x2, R168 ;  /* 0x000000029c387825 */ /* 0x000fc800078e02a8 */
[----:B------:R-:W-:-:S04]  /*b6f0*/  IMAD.WIDE R50, R156, 0x2, R140 ;  /* 0x000000029c327825 */ /* 0x000fc800078e028c */
[C---:B0-----:R-:W-:Y:S01]  /*b700*/  IMAD.WIDE R16, R156.reuse, 0x2, R166 ;  /* 0x000000029c107825 */ /* 0x041fe200078e02a6 */
[----:B------:R-:W2:Y:S03]  /*b710*/  LDG.E.U16 R6, desc[UR28][R42.64] ;  /* 0x0000001c2a067981 */ /* 0x000ea6000c1e1500 */
[C---:B------:R-:W-:Y:S01]  /*b720*/  IMAD.WIDE R18, R156.reuse, 0x2, R158 ;  /* 0x000000029c127825 */ /* 0x040fe200078e029e */
[----:B------:R-:W3:Y:S04]  /*b730*/  LDG.E.U16 R4, desc[UR28][R46.64] ;  /* 0x0000001c2e047981 */ /* 0x000ee8000c1e1500 */
[----:B------:R-:W4:Y:S01]  /*b740*/  LDG.E.U16 R16, desc[UR28][R16.64] ;  /* 0x0000001c10107981 */ /* 0x000f22000c1e1500 */
[----:B------:R-:W-:-:S03]  /*b750*/  IMAD.WIDE R14, R156, 0x2, R180 ;  /* 0x000000029c0e7825 */ /* 0x000fc600078e02b4 */
[----:B------:R-:W5:Y:S01]  /*b760*/  LDG.E.U16 R5, desc[UR28][R44.64] ;  /* 0x0000001c2c057981 */ /* 0x000f62000c1e1500 */
[----:B------:R-:W-:-:S03]  /*b770*/  IMAD.WIDE R20, R156, 0x2, R174 ;  /* 0x000000029c147825 */ /* 0x000fc600078e02ae */
[----:B------:R-:W2:Y:S01]  /*b780*/  LDG.E.U16 R14, desc[UR28][R14.64] ;  /* 0x0000001c0e0e7981 */ /* 0x000ea2000c1e1500 */
[----:B------:R-:W-:-:S03]  /*b790*/  IMAD.WIDE R26, R156, 0x2, R138 ;  /* 0x000000029c1a7825 */ /* 0x000fc600078e028a */
[----:B------:R0:W2:Y:S01]  /*b7a0*/  LDG.E.U16 R17, desc[UR28][R18.64] ;  /* 0x0000001c12117981 */ /* 0x0000a2000c1e1500 */
[----:B------:R-:W-:-:S03]  /*b7b0*/  IMAD.WIDE R22, R156, 0x2, R186 ;  /* 0x000000029c167825 */ /* 0x000fc600078e02ba */
[----:B------:R-:W2:Y:S01]  /*b7c0*/  LDG.E.U16 R9, desc[UR28][R54.64] ;  /* 0x0000001c36097981 */ /* 0x000ea2000c1e1500 */
[----:B------:R-:W-:-:S03]  /*b7d0*/  IMAD.WIDE R24, R156, 0x2, R184 ;  /* 0x000000029c187825 */ /* 0x000fc600078e02b8 */
[----:B------:R1:W2:Y:S01]  /*b7e0*/  LDG.E.U16 R15, desc[UR28][R20.64] ;  /* 0x0000001c140f7981 */ /* 0x0002a2000c1e1500 */
[----:B0-----:R-:W-:-:S03]  /*b7f0*/  IMAD.WIDE R18, R156, 0x2, R146 ;  /* 0x000000029c127825 */ /* 0x001fc600078e0292 */
[----:B------:R0:W2:Y:S04]  /*b800*/  LDG.E.U16 R13, desc[UR28][R22.64] ;  /* 0x0000001c160d7981 */ /* 0x0000a8000c1e1500 */
[----:B------:R-:W2:Y:S01]  /*b810*/  LDG.E.U16 R18, desc[UR28][R18.64] ;  /* 0x0000001c12127981 */ /* 0x000ea2000c1e1500 */
[----:B-1----:R-:W-:-:S03]  /*b820*/  IMAD.WIDE R20, R156, 0x2, R190 ;  /* 0x000000029c147825 */ /* 0x002fc600078e02be */
[----:B------:R-:W2:Y:S01]  /*b830*/  LDG.E.U16 R7, desc[UR28][R40.64] ;  /* 0x0000001c28077981 */ /* 0x000ea2000c1e1500 */
[----:B------:R-:W-:-:S03]  /*b840*/  IMAD.WIDE R30, R156, 0x2, R144 ;  /* 0x000000029c1e7825 */ /* 0x000fc600078e0290 */
[----:B------:R-:W2:Y:S04]  /*b850*/  LDG.E.U16 R20, desc[UR28][R20.64] ;  /* 0x0000001c14147981 */ /* 0x000ea8000c1e1500 */
[----:B------:R1:W2:Y:S01]  /*b860*/  LDG.E.U16 R19, desc[UR28][R26.64] ;  /* 0x0000001c1a137981 */ /* 0x0002a2000c1e1500 */
[----:B0-----:R-:W-:-:S03]  /*b870*/  IMAD.WIDE R22, R156, 0x2, R178 ;  /* 0x000000029c167825 */ /* 0x001fc600078e02b2 */
[----:B------:R-:W2:Y:S01]  /*b880*/  LDG.E.U16 R10, desc[UR28][R52.64] ;  /* 0x0000001c340a7981 */ /* 0x000ea2000c1e1500 */
[----:B------:R-:W-:-:S03]  /*b890*/  IMAD.WIDE R28, R156, 0x2, R136 ;  /* 0x000000029c1c7825 */ /* 0x000fc600078e0288 */
[----:B------:R0:W2:Y:S01]  /*b8a0*/  LDG.E.U16 R21, desc[UR28][R24.64] ;  /* 0x0000001c18157981 */ /* 0x0000a2000c1e1500 */
[----:B-1----:R-:W-:-:S03]  /*b8b0*/  IMAD.WIDE R26, R156, 0x2, R154 ;  /* 0x000000029c1a7825 */ /* 0x002fc600078e029a */
[----:B------:R-:W2:Y:S01]  /*b8c0*/  LDG.E.U16 R23, desc[UR28][R22.64] ;  /* 0x0000001c16177981 */ /* 0x000ea2000c1e1500 */
[----:B------:R-:W-:-:S03]  /*b8d0*/  IMAD.WIDE R32, R156, 0x2, R172 ;  /* 0x000000029c207825 */ /* 0x000fc600078e02ac */
[----:B------:R-:W2:Y:S01]  /*b8e0*/  LDG.E.U16 R26, desc[UR28][R26.64] ;  /* 0x0000001c1a1a7981 */ /* 0x000ea2000c1e1500 */
[----:B------:R-:W-:-:S03]  /*b8f0*/  IMAD.WIDE R34, R156, 0x2, R182 ;  /* 0x000000029c227825 */ /* 0x000fc600078e02b6 */
[----:B------:R-:W2:Y:S01]  /*b900*/  LDG.E.U16 R28, desc[UR28][R28.64] ;  /* 0x0000001c1c1c7981 */ /* 0x000ea2000c1e1500 */
[----:B0-----:R-:W-:-:S03]  /*b910*/  IMAD.WIDE R24, R156, 0x2, R164 ;  /* 0x000000029c187825 */ /* 0x001fc600078e02a4 */
[----:B------:R0:W2:Y:S04]  /*b920*/  LDG.E.U16 R22, desc[UR28][R32.64] ;  /* 0x0000001c20167981 */ /* 0x0000a8000c1e1500 */
[----:B------:R1:W2:Y:S01]  /*b930*/  LDG.E.U16 R27, desc[UR28][R30.64] ;  /* 0x0000001c1e1b7981 */ /* 0x0002a2000c1e1500 */
[----:B------:R-:W-:-:S03]  /*b940*/  IMAD.WIDE R42, R156, 0x2, R188 ;  /* 0x000000029c2a7825 */ /* 0x000fc600078e02bc */
[----:B------:R-:W2:Y:S01]  /*b950*/  LDG.E.U16 R29, desc[UR28][R34.64] ;  /* 0x0000001c221d7981 */ /* 0x000ea2000c1e1500 */
[----:B0-----:R-:W-:-:S03]  /*b960*/  IMAD.WIDE R32, R156, 0x2, R170 ;  /* 0x000000029c207825 */ /* 0x001fc600078e02aa */
[----:B------:R-:W2:Y:S01]  /*b970*/  LDG.E.U16 R24, desc[UR28][R24.64] ;  /* 0x0000001c18187981 */ /* 0x000ea2000c1e1500 */
[----:B-1----:R-:W-:-:S03]  /*b980*/  IMAD.WIDE R30, R156, 0x2, R162 ;  /* 0x000000029c1e7825 */ /* 0x002fc600078e02a2 */
[----:B------:R0:W2:Y:S04]  /*b990*/  LDG.E.U16 R39, desc[UR28][R32.64] ;  /* 0x0000001c20277981 */ /* 0x0000a8000c1e1500 */
[----:B------:R1:W2:Y:S04]  /*b9a0*/  LDG.E.U16 R35, desc[UR28][R30.64] ;  /* 0x0000001c1e237981 */ /* 0x0002a8000c1e1500 */
[----:B------:R1:W2:Y:S01]  /*b9b0*/  LDG.E.U16 R25, desc[UR28][R42.64] ;  /* 0x0000001c2a197981 */ /* 0x0002a2000c1e1500 */
[----:B0-----:R-:W-:-:S03]  /*b9c0*/  IMAD.WIDE R32, R156, 0x2, R142 ;  /* 0x000000029c207825 */ /* 0x001fc600078e028e */
[----:B------:R-:W2:Y:S01]  /*b9d0*/  LDG.E.U16 R12, desc[UR28][R48.64] ;  /* 0x0000001c300c7981 */ /* 0x000ea2000c1e1500 */
[----:B-1----:R-:W-:-:S03]  /*b9e0*/  IMAD.WIDE R30, R156, 0x2, R132 ;  /* 0x000000029c1e7825 */ /* 0x002fc600078e0284 */
[----:B------:R-:W2:Y:S01]  /*b9f0*/  LDG.E.U16 R33, desc[UR28][R32.64] ;  /* 0x0000001c20217981 */ /* 0x000ea2000c1e1500 */
[----:B------:R-:W-:-:S03]  /*ba00*/  IMAD.WIDE R42, R156, 0x2, R124 ;  /* 0x000000029c2a7825 */ /* 0x000fc600078e027c */
[----:B------:R-:W2:Y:S01]  /*ba10*/  LDG.E.U16 R31, desc[UR28][R30.64] ;  /* 0x0000001c1e1f7981 */ /* 0x000ea2000c1e1500 */
[----:B------:R-:W-:-:S03]  /*ba20*/  IMAD.WIDE R46, R156, 0x2, R152 ;  /* 0x000000029c2e7825 */ /* 0x000fc600078e0298 */
[----:B------:R-:W2:Y:S01]  /*ba30*/  LDG.E.U16 R8, desc[UR28][R56.64] ;  /* 0x0000001c38087981 */ /* 0x000ea2000c1e1500 */
[----:B------:R-:W-:-:S03]  /*ba40*/  IMAD.WIDE R44, R156, 0x2, R134 ;  /* 0x000000029c2c7825 */ /* 0x000fc600078e0286 */
[----:B------:R-:W2:Y:S01]  /*ba50*/  LDG.E.U16 R34, desc[UR28][R46.64] ;  /* 0x0000001c2e227981 */ /* 0x000ea2000c1e1500 */
[----:B------:R-:W-:-:S03]  /*ba60*/  IMAD.WIDE R54, R156, 0x2, R92 ;  /* 0x000000029c367825 */ /* 0x000fc600078e025c */
[----:B------:R0:W2:Y:S01]  /*ba70*/  LDG.E.U16 R30, desc[UR28][R42.64] ;  /* 0x0000001c2a1e7981 */ /* 0x0000a2000c1e1500 */
[----:B------:R-:W-:-:S03]  /*ba80*/  IMAD.WIDE R40, R156, 0x2, R176 ;  /* 0x000000029c287825 */ /* 0x000fc600078e02b0 */
[----:B------:R1:W2:Y:S01]  /*ba90*/  LDG.E.U16 R32, desc[UR28][R44.64] ;  /* 0x0000001c2c207981 */ /* 0x0002a2000c1e1500 */
[----:B------:R-:W-:-:S03]  /*baa0*/  IMAD.WIDE R52, R156, 0x2, R108 ;  /* 0x000000029c347825 */ /* 0x000fc600078e026c */
[----:B------:R-:W2:Y:S01]  /*bab0*/  LDG.E.U16 R54, desc[UR28][R54.64] ;  /* 0x0000001c36367981 */ /* 0x000ea2000c1e1500 */
[----:B0-----:R-:W-:-:S03]  /*bac0*/  IMAD.WIDE R42, R156, 0x2, R84 ;  /* 0x000000029c2a7825 */ /* 0x001fc600078e0254 */
[----:B------:R-:W2:Y:S01]  /*bad0*/  LDG.E.U16 R40, desc[UR28][R40.64] ;  /* 0x0000001c28287981 */ /* 0x000ea2000c1e1500 */
[----:B------:R-:W-:-:S03]  /*bae0*/  IMAD.WIDE R46, R156, 0x2, R116 ;  /* 0x000000029c2e7825 */ /* 0x000fc600078e0274 */
[----:B------:R-:W2:Y:S01]  /*baf0*/  LDG.E.U16 R52, desc[UR28][R52.64] ;  /* 0x0000001c34347981 */ /* 0x000ea2000c1e1500 */
[----:B-1----:R-:W-:-:S03]  /*bb00*/  IMAD.WIDE R44, R156, 0x2, R100 ;  /* 0x000000029c2c7825 */ /* 0x002fc600078e0264 */
[----:B------:R0:W4:Y:S01]  /*bb10*/  LDG.E.U16 R55, desc[UR28][R42.64] ;  /* 0x0000001c2a377981 */ /* 0x000122000c1e1500 */
[----:B------:R-:W-:-:S03]  /*bb20*/  IMAD.WIDE R48, R156, 0x2, R114 ;  /* 0x000000029c307825 */ /* 0x000fc600078e0272 */
[----:B------:R1:W4:Y:S04]  /*bb30*/  LDG.E.U16 R41, desc[UR28][R46.64] ;  /* 0x0000001c2e297981 */ /* 0x000328000c1e1500 */
[----:B------:R1:W4:Y:S01]  /*bb40*/  LDG.E.U16 R53, desc[UR28][R44.64] ;  /* 0x0000001c2c357981 */ /* 0x000322000c1e1500 */
[----:B0-----:R-:W-:-:S03]  /*bb50*/  IMAD.WIDE R42, R156, 0x2, R76 ;  /* 0x000000029c2a7825 */ /* 0x001fc600078e024c */
[----:B------:R0:W4:Y:S01]  /*bb60*/  LDG.E.U16 R11, desc[UR28][R50.64] ;  /* 0x0000001c320b7981 */ /* 0x000122000c1e1500 */
[----:B-1----:R-:W-:-:S03]  /*bb70*/  IMAD.WIDE R46, R156, 0x2, R122 ;  /* 0x000000029c2e7825 */ /* 0x002fc600078e027a */
[----:B------:R1:W4:Y:S01]  /*bb80*/  LDG.E.U16 R56, desc[UR28][R42.64] ;  /* 0x0000001c2a387981 */ /* 0x000322000c1e1500 */
[----:B------:R-:W-:-:S03]  /*bb90*/  IMAD.WIDE R44, R156, 0x2, R130 ;  /* 0x000000029c2c7825 */ /* 0x000fc600078e0282 */
[----:B------:R1:W4:Y:S01]  /*bba0*/  LDG.E.U16 R58, desc[UR28][R46.64] ;  /* 0x0000001c2e3a7981 */ /* 0x000322000c1e1500 */
[----:B0-----:R-:W-:-:S03]  /*bbb0*/  IMAD.WIDE R50, R156, 0x2, R106 ;  /* 0x000000029c327825 */ /* 0x001fc600078e026a */
[----:B------:R0:W4:Y:S01]  /*bbc0*/  LDG.E.U16 R57, desc[UR28][R44.64] ;  /* 0x0000001c2c397981 */ /* 0x000122000c1e1500 */
[----:B-1----:R-:W-:-:S03]  /*bbd0*/  IMAD.WIDE R42, R156, 0x2, R98 ;  /* 0x000000029c2a7825 */ /* 0x002fc600078e0262 */
[----:B------:R-:W4:Y:S01]  /*bbe0*/  LDG.E.U16 R48, desc[UR28][R48.64] ;  /* 0x0000001c30307981 */ /* 0x000f22000c1e1500 */
[----:B------:R-:W-:-:S03]  /*bbf0*/  IMAD.WIDE R46, R156, 0x2, R82 ;  /* 0x000000029c2e7825 */ /* 0x000fc600078e0252 */
[----:B------:R-:W4:Y:S01]  /*bc00*/  LDG.E.U16 R50, desc[UR28][R50.64] ;  /* 0x0000001c32327981 */ /* 0x000f22000c1e1500 */
[----:B0-----:R-:W-:-:S03]  /*bc10*/  IMAD.WIDE R44, R156, 0x2, R90 ;  /* 0x000000029c2c7825 */ /* 0x001fc600078e025a */
[----:B------:R-:W4:Y:S04]  /*bc20*/  LDG.E.U16 R46, desc[UR28][R46.64] ;  /* 0x0000001c2e2e7981 */ /* 0x000f28000c1e1500 */
[----:B------:R0:W4:Y:S04]  /*bc30*/  LDG.E.U16 R49, desc[UR28][R42.64] ;  /* 0x0000001c2a317981 */ /* 0x000128000c1e1500 */
[----:B------:R1:W4:Y:S01]  /*bc40*/  LDG.E.U16 R51, desc[UR28][R44.64] ;  /* 0x0000001c2c337981 */ /* 0x000322000c1e1500 */
[----:B0-----:R-:W-:-:S04]  /*bc50*/  IMAD.WIDE R42, R156, 0x2, R74 ;  /* 0x000000029c2a7825 */ /* 0x001fc800078e024a */
[C---:B-1----:R-:W-:Y:S01]  /*bc60*/  IMAD.WIDE R44, R156.reuse, 0x2, R128 ;  /* 0x000000029c2c7825 */ /* 0x042fe200078e0280 */
[----:B------:R0:W4:Y:S05]  /*bc70*/  LDG.E.U16 R47, desc[UR28][R42.64] ;  /* 0x0000001c2a2f7981 */ /* 0x00012a000c1e1500 */
[----:B------:R-:W4:Y:S01]  /*bc80*/  LDG.E.U16 R44, desc[UR28][R44.64] ;  /* 0x0000001c2c2c7981 */ /* 0x000f22000c1e1500 */
[----:B0-----:R-:W-:-:S05]  /*bc90*/  IMAD.WIDE R42, R156, 0x2, R120 ;  /* 0x000000029c2a7825 */ /* 0x001fca00078e0278 */
[----:B------:R0:W4:Y:S02]  /*bca0*/  LDG.E.U16 R45, desc[UR28][R42.64] ;  /* 0x0000001c2a2d7981 */ /* 0x000124000c1e1500 */
        /* <DEDUP_REMOVED lines=26> */
[----:B0-----:R-:W-:-:S06]  /*be50*/  IMAD.WIDE R42, R156, 0x2, R70 ;  /* 0x000000029c2a7825 */ /* 0x001fcc00078e0246 */
[----:B------:R-:W4:Y:S01]  /*be60*/  LDG.E.U16 R42, desc[UR28][R42.64] ;  /* 0x0000001c2a2a7981 */ /* 0x000f22000c1e1500 */
[----:B------:R-:W-:-:S03]  /*be70*/  LOP3.LUT R240, R2, 0x10, RZ, 0x3c, !PT ;  /* 0x0000001002f07812 */ /* 0x000fc600078e3cff */
[----:B---3--:R-:W-:Y:S04]  /*be80*/  STS.U16 [R2+UR16+0x8000], R4 ;  /* 0x0080000402007988 */ /* 0x008fe80008000410 */
[----:B-----5:R-:W-:Y:S04]  /*be90*/  STS.U16 [R2+UR16+0x8400], R5 ;  /* 0x0084000502007988 */ /* 0x020fe80008000410 */
[----:B--2---:R-:W-:Y:S04]  /*bea0*/  STS.U16 [R2+UR16+0x8800], R6 ;  /* 0x0088000602007988 */ /* 0x004fe80008000410 */
[----:B------:R-:W-:Y:S04]  /*beb0*/  STS.U16 [R2+UR16+0x8c00], R7 ;  /* 0x008c000702007988 */ /* 0x000fe80008000410 */
[----:B------:R-:W-:Y:S04]  /*bec0*/  STS.U16 [R2+UR16+0x9000], R8 ;  /* 0x0090000802007988 */ /* 0x000fe80008000410 */
[----:B------:R-:W-:Y:S04]  /*bed0*/  STS.U16 [R2+UR16+0x9400], R9 ;  /* 0x0094000902007988 */ /* 0x000fe80008000410 */
[----:B------:R-:W-:Y:S04]  /*bee0*/  STS.U16 [R2+UR16+0x9800], R10 ;  /* 0x0098000a02007988 */ /* 0x000fe80008000410 */
[----:B----4-:R-:W-:Y:S01]  /*bef0*/  STS.U16 [R2+UR16+0x9c00], R11 ;  /* 0x009c000b02007988 */ /* 0x010fe20008000410 */
[----:B------:R-:W-:-:S03]  /*bf00*/  LOP3.LUT R241, R2, 0x20, RZ, 0x3c, !PT ;  /* 0x0000002002f17812 */ /* 0x000fc600078e3cff */
        /* <DEDUP_REMOVED lines=8> */
[----:B------:R-:W-:Y:S04]  /*bf90*/  STS.U16 [R241+UR16+0x8100], R20 ;  /* 0x00810014f1007988 */ /* 0x000fe80008000410 */
[----:B------:R-:W-:Y:S01]  /*bfa0*/  STS.U16 [R241+UR16+0x8500], R21 ;  /* 0x00850015f1007988 */ /* 0x000fe20008000410 */
[----:B0-----:R-:W-:-:S03]  /*bfb0*/  LOP3.LUT R240, R2, 0x30, RZ, 0x3c, !PT ;  /* 0x0000003002f07812 */ /* 0x001fc600078e3cff */
        /* <DEDUP_REMOVED lines=46> */
[----:B------:R-:W-:-:S04]  /*c2a0*/  FADD R39, -R36, R157 ;  /* 0x0000009d24277221 */ /* 0x000fc80000000100 */
[----:B------:R-:W-:Y:S01]  /*c2b0*/  FMUL R39, R39, 1.4426950216293334961 ;  /* 0x3fb8aa3b27277820 */ /* 0x000fe20000400000 */
[----:B------:R-:W-:Y:S05]  /*c2c0*/  STS.U16 [R4+UR16+0x9380], R227 ;  /* 0x009380e304007988 */ /* 0x000fea0008000410 */
[----:B------:R-:W0:Y:S01]  /*c2d0*/  MUFU.EX2 R39, R39 ;  /* 0x0000002700277308 */ /* 0x000e220000000800 */
[----:B------:R-:W-:Y:S04]  /*c2e0*/  STS.U16 [R4+UR16+0x9780], R238 ;  /* 0x009780ee04007988 */ /* 0x000fe80008000410 */
[----:B------:R-:W-:Y:S04]  /*c2f0*/  STS.U16 [R4+UR16+0x9b80], R239 ;  /* 0x009b80ef04007988 */ /* 0x000fe80008000410 */
[----:B------:R1:W-:Y:S01]  /*c300*/  STS.U16 [R4+UR16+0x9f80], R42 ;  /* 0x009f802a04007988 */ /* 0x0003e20008000410 */
[----:B------:R-:W2:Y:S02]  /*c310*/  FENCE.VIEW.ASYNC.T ;  /* 0x00000000000073c6 */ /* 0x000ea40000000200 */
[----:B--2---:R-:W-:Y:S06]  /*c320*/  BAR.SYNC.DEFER_BLOCKING 0x0 ;  /* 0x0000000000007b1d */ /* 0x004fec0000010000 */
[----:B-1----:R-:W-:Y:S01]  /*c330*/  LDTM.16dp32bit_t0_t15.x32 R4, tmem[UR18] ;  /* 0x00000012000479ee */ /* 0x002fe20008a80000 */
[----:B------:R-:W0:Y:S01]  /*c340*/  LDTM.16dp32bit_t16_t31.x32 R4, tmem[UR18+0x20] ;  /* 0x00002012000479ee */ /* 0x000e220008aa0000 */
[----:B------:R-:W-:Y:S01]  /*c350*/  NOP ;  /* 0x0000000000007918 */ /* 0x000fe20000000000 */
[C---:B0-----:R-:W-:Y:S01]  /*c360*/  FMUL R4, R39.reuse, R4 ;  /* 0x0000000427047220 */ /* 0x041fe20000400000 */
        /* <DEDUP_REMOVED lines=32> */
[----:B------:R0:W-:Y:S01]  /*c570*/  STTM.16dp32bit_t16_t31.x32 tmem[UR18+0x20], R4 ;  /* 0x00002004000079ed */ /* 0x0001e20008aa0012 */
[----:B------:R-:W1:Y:S02]  /*c580*/  FENCE.VIEW.ASYNC.T ;  /* 0x00000000000073c6 */ /* 0x000e640000000200 */
[----:B-1----:R-:W-:Y:S06]  /*c590*/  BAR.SYNC.DEFER_BLOCKING 0x0 ;  /* 0x0000000000007b1d */ /* 0x002fec0000010000 */
[----:B------:R1:W-:Y:S06]  /*c5a0*/  MEMBAR.ALL.CTA ;  /* 0x0000000000007992 */ /* 0x0003ec0000008000 */
[----:B-1----:R-:W1:Y:S01]  /*c5b0*/  FENCE.VIEW.ASYNC.S ;  /* 0x00000000000073c6 */ /* 0x002e620000000000 */
[----:B------:R-:W-:Y:S01]  /*c5c0*/  ULEA UR19, UR23, UR16, 0x3 ;  /* 0x0000001017137291 */ /* 0x000fe2000f8e18ff */
[----:B------:R-:W-:Y:S01]  /*c5d0*/  FADD R38, R37, R38 ;  /* 0x0000002625267221 */ /* 0x000fe20000000000 */
[----:B------:R-:W-:-:S02]  /*c5e0*/  UMOV UR6, UR15 ;  /* 0x0000000f00067c82 */ /* 0x000fc40008000000 */
[----:B------:R-:W-:Y:S01]  /*c5f0*/  UIADD3 UR19, UPT, UPT, UR19, 0xe000, URZ ;  /* 0x0000e00013137890 */ /* 0x000fe2000fffe0ff */
[----:B-1----:R-:W-:Y:S06]  /*c600*/  BAR.SYNC.DEFER_BLOCKING 0x0 ;  /* 0x0000000000007b1d */ /* 0x002fec0000010000 */
[----:B------:R-:W-:Y:S05]  /*c610*/  BRA.U UP2, `(.L_x_16) ;  /* 0x0000000102947547 */ /* 0x000fea000b800000 */
[----:B------:R-:W-:Y:S02]  /*c620*/  UIADD3 UR27, UPT, UPT, UR17, 0x48, URZ ;  /* 0x00000048111b7890 */ /* 0x000fe4000fffe0ff */
[----:B------:R-:W-:Y:S02]  /*c630*/  UIADD3 UR68, UPT, UPT, UR17, 0x50, URZ ;  /* 0x0000005011447890 */ /* 0x000fe4000fffe0ff */
[----:B------:R-:W-:Y:S02]  /*c640*/  UIADD3 UR69, UPT, UPT, UR17, 0x58, URZ ;  /* 0x0000005811457890 */ /* 0x000fe4000fffe0ff */
[----:B------:R-:W-:Y:S02]  /*c650*/  UIADD3 UR70, UPT, UPT, UR17, 0x60, URZ ;  /* 0x0000006011467890 */ /* 0x000fe4000fffe0ff */
[----:B------:R-:W-:Y:S02]  /*c660*/  UIADD3 UR71, UPT, UPT, UR17, 0x68, URZ ;  /* 0x0000006811477890 */ /* 0x000fe4000fffe0ff */
[----:B------:R-:W-:Y:S01]  /*c670*/  UIADD3 UR72, UPT, UPT, UR17, 0x70, URZ ;  /* 0x0000007011487890 */ /* 0x000fe2000fffe0ff */
[----:B------:R-:W-:Y:S01]  /*c680*/  UMOV UR12, 0x0 ;  /* 0x00000000000c7882 */ /* 0x000fe20000000000 */
[----:B------:R-:W-:Y:S01]  /*c690*/  UMOV UR13, 0x4100010 ;  /* 0x04100010000d7882 */ /* 0x000fe20000000000 */
[----:B------:R-:W-:Y:S01]  /*c6a0*/  UMOV UR15, 0x40004040 ;  /* 0x40004040000f7882 */ /* 0x000fe20000000000 */
[----:B------:R-:W-:-:S02]  /*c6b0*/  UIADD3 UR73, UPT, UPT, UR17, 0x78, URZ ;  /* 0x0000007811497890 */ /* 0x000fc4000fffe0ff */
        /* <DEDUP_REMOVED lines=16> */
[----:B------:R-:W-:Y:S01]  /*c7c0*/  UMOV UR4, UR19 ;  /* 0x0000001300047c82 */ /* 0x000fe20008000000 */
[----:B------:R-:W-:Y:S01]  /*c7d0*/  UMOV UR5, URZ ;  /* 0x000000ff00057c82 */ /* 0x000fe20008000000 */
[----:B------:R1:W-:Y:S01]  /*c7e0*/  UTCHMMA tmem[UR70], gdesc[UR44], tmem[UR17], tmem[UR58], idesc[UR59], UPT ;  /* 0x00ff3a2c460079ea */ /* 0x0003e2000b800011 */
[----:B------:R-:W-:Y:S01]  /*c7f0*/  UMOV UR64, 0x0 ;  /* 0x0000000000407882 */ /* 0x000fe20000000000 */
[----:B------:R-:W-:Y:S01]  /*c800*/  UMOV UR65, 0x4100010 ;  /* 0x0410001000417882 */ /* 0x000fe20000000000 */
[----:B------:R1:W-:Y:S01]  /*c810*/  UTCHMMA tmem[UR71], gdesc[UR46], tmem[UR17], tmem[UR60], idesc[UR61], UPT ;  /* 0x00ff3c2e470079ea */ /* 0x0003e2000b800011 */
[----:B------:R-:W-:Y:S01]  /*c820*/  UMOV UR4, UR4 ;  /* 0x0000000400047c82 */ /* 0x000fe20008000000 */
[----:B------:R1:W-:Y:S01]  /*c830*/  UTCHMMA tmem[UR72], gdesc[UR48], tmem[UR17], tmem[UR62], idesc[UR63], UPT ;  /* 0x00ff3e30480079ea */ /* 0x0003e2000b800011 */
[----:B------:R1:W-:Y:S01]  /*c840*/  UTCHMMA tmem[UR73], gdesc[UR50], tmem[UR17], tmem[UR64], idesc[UR65], UPT ;  /* 0x00ff4032490079ea */ /* 0x0003e2000b800011 */
[----:B------:R1:W-:Y:S01]  /*c850*/  UTCBAR [UR4], URZ ;  /* 0x000000ff040073e9 */ /* 0x0003e200080000ff */
[----:B------:R-:W-:Y:S01]  /*c860*/  NOP ;  /* 0x0000000000007918 */ /* 0x000fe20000000000 */
.L_x_16:
[----:B0-----:R-:W0:Y:S01]  /*c870*/  LDC R4, c[0x0][0x3d4] ;  /* 0x0000f500ff047b82 */ /* 0x001e220000000800 */
[----:B------:R-:W-:Y:S01]  /*c880*/  UIADD3 UR23, UPT, UPT, UR23, 0x1, URZ ;  /* 0x0000000117177890 */ /* 0x000fe2000fffe0ff */
[----:B------:R-:W-:Y:S01]  /*c890*/  FFMA R150, R39, R150, R38 ;  /* 0x0000009627967223 */ /* 0x000fe20000000026 */
[----:B------:R-:W-:Y:S01]  /*c8a0*/  IMAD.MOV.U32 R157, RZ, RZ, R36 ;  /* 0x000000ffff9d7224 */ /* 0x000fe200078e0024 */
[----:B-1----:R-:W-:Y:S01]  /*c8b0*/  UMOV UR4, UR25 ;  /* 0x0000001900047c82 */ /* 0x002fe20008000000 */
[----:B------:R-:W-:-:S04]  /*c8c0*/  UISETP.GT.AND UP3, UPT, UR23, 0x1, UPT ;  /* 0x000000011700788c */ /* 0x000fc8000bf64270 */
[----:B------:R-:W-:Y:S02]  /*c8d0*/  USEL UR15, URZ, 0x1, !UP3 ;  /* 0x00000001ff0f7887 */ /* 0x000fe4000d800000 */
[----:B------:R-:W-:Y:S02]  /*c8e0*/  USEL UR23, UR23, URZ, !UP3 ;  /* 0x000000ff17177287 */ /* 0x000fe4000d800000 */
[----:B------:R-:W-:Y:S02]  /*c8f0*/  UISETP.GE.AND UP3, UPT, UR25, UR22, UPT ;  /* 0x000000161900728c */ /* 0x000fe4000bf66270 */
[----:B------:R-:W-:Y:S01]  /*c900*/  ULOP3.LUT UR15, UR6, UR15, URZ, 0x3c, !UPT ;  /* 0x0000000f060f7292 */ /* 0x000fe2000f8e3cff */
[----:B0-----:R-:W-:-:S05]  /*c910*/  SHF.L.U32 R4, R4, 0x7, RZ ;  /* 0x0000000704047819 */ /* 0x001fca00000006ff */
[----:B------:R-:W-:Y:S02]  /*c920*/  IMAD.IADD R156, R4, 0x1, R156 ;  /* 0x00000001049c7824 */ /* 0x000fe400078e029c */
[----:B------:R-:W0:Y:S02]  /*c930*/  LDC R4, c[0x0][0x3c4] ;  /* 0x0000f100ff047b82 */ /* 0x000e240000000800 */
[----:B0-----:R-:W-:-:S04]  /*c940*/  IMAD.SHL.U32 R4, R4, 0x80, RZ ;  /* 0x0000008004047824 */ /* 0x001fc800078e00ff */
[----:B------:R-:W-:Y:S01]  /*c950*/  IMAD.IADD R151, R4, 0x1, R151 ;  /* 0x0000000104977824 */ /* 0x000fe200078e0297 */
[----:B------:R-:W-:Y:S06]  /*c960*/  BRA.U !UP3, `(.L_x_17) ;  /* 0xffffffb10b247547 */ /* 0x000fec000b83ffff */
.L_x_12:
[----:B------:R-:W-:Y:S01]  /*c970*/  UISETP.GE.AND UP1, UPT, UR66, 0x1, UPT ;  /* 0x000000014200788c */ /* 0x000fe2000bf26270 */
[C---:B------:R-:W-:Y:S02]  /*c980*/  FSETP.GEU.AND P1, PT, |R150|.reuse, 1.175494350822287508e-38, PT ;  /* 0x008000009600780b */ /* 0x040fe40003f2e200 */
[----:B------:R-:W-:-:S06]  /*c990*/  FSETP.GT.AND P2, PT, |R150|, 8.50705917302346158658e+37, PT ;  /* 0x7e8000009600780b */ /* 0x000fcc0003f44200 */
[----:B------:R-:W-:Y:S07]  /*c9a0*/  BRA.U !UP1, `(.L_x_18) ;  /* 0x0000000109107547 */ /* 0x000fee000b800000 */
[----:B------:R-:W-:-:S06]  /*c9b0*/  USHF.L.U32 UR6, UR6, 0x1f, URZ ;  /* 0x0000001f06067899 */ /* 0x000fcc00080006ff */
[----:B------:R-:W-:-:S04]  /*c9c0*/  MOV R0, UR6 ;  /* 0x0000000600007c02 */ /* 0x000fc80008000f00 */
[----:B------:R-:W0:Y:S02]  /*c9d0*/  SYNCS.PHASECHK.TRANS64.TRYWAIT P3, [UR19], R0 ;  /* 0x00000000ff0075a7 */ /* 0x000e240008061113 */
[----:B0-----:R-:W-:Y:S05]  /*c9e0*/  @!P3 BRA `(.L_x_19) ;  /* 0x000000180070b947 */ /* 0x001fea0003800000 */
.L_x_18:
[----:B------:R-:W0:Y:S01]  /*c9f0*/  S2R R50, SR_TID.X ;  /* 0x0000000000327919 */ /* 0x000e220000002100 */
[C---:B------:R-:W-:Y:S01]  /*ca00*/  FMUL R0, R150.reuse, 8388608 ;  /* 0x4b00000096007820 */ /* 0x040fe20000400000 */
[----:B------:R-:W-:Y:S01]  /*ca10*/  FSETP.GEU.AND P3, PT, R150, 1.175494350822287508e-38, PT ;  /* 0x008000009600780b */ /* 0x000fe20003f6e000 */
[----:B------:R-:W-:Y:S01]  /*ca20*/  IMAD.MOV.U32 R44, RZ, RZ, 0x3dc6b27f ;  /* 0x3dc6b27fff2c7424 */ /* 0x000fe200078e00ff */
[----:B------:R-:W-:Y:S02]  /*ca30*/  BAR.SYNC.DEFER_BLOCKING 0x0 ;  /* 0x0000000000007b1d */ /* 0x000fe40000010000 */
[----:B------:R-:W-:Y:S01]  /*ca40*/  FSEL R49, R0, R150, !P3 ;  /* 0x0000009600317208 */ /* 0x000fe20005800000 */
[----:B------:R-:W-:-:S05]  /*ca50*/  @P2 FMUL R150, R150, 0.25 ;  /* 0x3e80000096962820 */ /* 0x000fca0000400000 */
[----:B------:R-:W1:Y:S01]  /*ca60*/  S2UR UR9, SR_CTAID.X ;  /* 0x00000000000979c3 */ /* 0x000e620000002500 */
[----:B------:R-:W-:Y:S01]  /*ca70*/  @!P1 FMUL R150, R150, 16777216 ;  /* 0x4b80000096969820 */ /* 0x000fe20000400000 */
[----:B------:R-:W4:Y:S03]  /*ca80*/  LDCU.64 UR4, c[0x0][0x3e0] ;  /* 0x00007c00ff0477ac */ /* 0x000f260008000a00 */
[----:B------:R-:W5:Y:S03]  /*ca90*/  MUFU.RCP R38, R150 ;  /* 0x0000009600267308 */ /* 0x000f660000001000 */
[----:B------:R-:W2:Y:S08]  /*caa0*/  LDC.64 R60, c[0x0][0x398] ;  /* 0x0000e600ff3c7b82 */ /* 0x000eb00000000a00 */
[----:B------:R-:W3:Y:S01]  /*cab0*/  LDC R54, c[0x0][0x3e8] ;  /* 0x0000fa00ff367b82 */ /* 0x000ee20000000800 */
[----:B----4-:R-:W-:Y:S01]  /*cac0*/  UIMAD UR4, UR7, UR4, URZ ;  /* 0x00000004070472a4 */ /* 0x010fe2000f8e02ff */
[C---:B0-----:R-:W-:Y:S01]  /*cad0*/  LOP3.LUT R2, R50.reuse, 0x10, RZ, 0xc0, !PT ;  /* 0x0000001032027812 */ /* 0x041fe200078ec0ff */
[----:B------:R-:W0:Y:S05]  /*cae0*/  @!P0 SYNCS.CCTL.IV [UR16+0xe000] ;  /* 0x00e00000ff0089b1 */ /* 0x000e2a0008000010 */
[----:B0-----:R-:W-:Y:S01]  /*caf0*/  BAR.SYNC.DEFER_BLOCKING 0x0 ;  /* 0x0000000000007b1d */ /* 0x001fe20000010000 */
[----:B------:R-:W-:Y:S01]  /*cb00*/  LOP3.LUT R3, R50, 0xf, RZ, 0xc0, !PT ;  /* 0x0000000f32037812 */ /* 0x000fe200078ec0ff */
[----:B-1----:R-:W-:Y:S01]  /*cb10*/  USHF.L.U32 UR8, UR9, 0x6, URZ ;  /* 0x0000000609087899 */ /* 0x002fe200080006ff */
[----:B------:R-:W-:-:S02]  /*cb20*/  LEA R0, R2, UR16, 0x7 ;  /* 0x0000001002007c11 */ /* 0x000fc4000f8e38ff */
[----:B------:R-:W-:Y:S02]  /*cb30*/  SHF.R.U32.HI R2, RZ, 0x2, R50 ;  /* 0x00000002ff027819 */ /* 0x000fe40000011632 */
[----:B------:R-:W-:Y:S01]  /*cb40*/  LOP3.LUT R43, R50, 0x60, RZ, 0xc0, !PT ;  /* 0x00000060322b7812 */ /* 0x000fe200078ec0ff */
[----:B--23--:R-:W-:Y:S01]  /*cb50*/  LDTM.16dp32bit_t0_t15.x32 R4, tmem[UR18] ;  /* 0x00000012000479ee */ /* 0x00cfe20008a80000 */
[----:B------:R-:W0:Y:S01]  /*cb60*/  LDTM.16dp32bit_t16_t31.x32 R4, tmem[UR18+0x20] ;  /* 0x00002012000479ee */ /* 0x000e220008aa0000 */
[----:B------:R-:W-:Y:S01]  /*cb70*/  IMAD R40, R3, 0x10, R0 ;  /* 0x0000001003287824 */ /* 0x000fe200078e0200 */
[----:B------:R-:W-:Y:S01]  /*cb80*/  LOP3.LUT R0, R2, 0x18, RZ, 0xc0, !PT ;  /* 0x0000001802007812 */ /* 0x000fe200078ec0ff */
[----:B------:R-:W-:Y:S01]  /*cb90*/  VIADD R3, R49, 0xc0cafb0d ;  /* 0xc0cafb0d31037836 */ /* 0x000fe20000000000 */
[C---:B------:R-:W-:Y:S01]  /*cba0*/  LOP3.LUT R65, R50.reuse, 0x7f, RZ, 0xc0, !PT ;  /* 0x0000007f32417812 */ /* 0x040fe200078ec0ff */
[----:B------:R-:W-:Y:S01]  /*cbb0*/  IMAD.SHL.U32 R2, R50, 0x10, RZ ;  /* 0x0000001032027824 */ /* 0x000fe200078e00ff */
[----:B------:R-:W-:Y:S01]  /*cbc0*/  LOP3.LUT R0, R0, 0x1f, R50, 0xf8, !PT ;  /* 0x0000001f00007812 */ /* 0x000fe200078ef832 */
[----:B------:R-:W-:Y:S01]  /*cbd0*/  IMAD R48, R43, 0x8, R40 ;  /* 0x000000082b307824 */ /* 0x000fe200078e0228 */
[----:B------:R-:W-:Y:S01]  /*cbe0*/  LOP3.LUT R3, R3, 0xff800000, RZ, 0xc0, !PT ;  /* 0xff80000003037812 */ /* 0x000fe200078ec0ff */
[----:B------:R-:W-:Y:S01]  /*cbf0*/  IMAD.U32 R67, RZ, RZ, UR8 ;  /* 0x00000008ff437e24 */ /* 0x000fe2000f8e00ff */
[C---:B------:R-:W-:Y:S01]  /*cc00*/  SHF.L.U32 R39, R0.reuse, 0x3, RZ ;  /* 0x0000000300277819 */ /* 0x040fe200000006ff */
[----:B------:R-:W-:Y:S01]  /*cc10*/  IMAD.SHL.U32 R0, R0, 0x10, RZ ;  /* 0x0000001000007824 */ /* 0x000fe200078e00ff */
[----:B------:R-:W-:Y:S01]  /*cc20*/  LOP3.LUT R41, R2, 0x30, RZ, 0xc0, !PT ;  /* 0x0000003002297812 */ /* 0x000fe200078ec0ff */
[----:B------:R-:W-:Y:S01]  /*cc30*/  IMAD.IADD R37, R49, 0x1, -R3 ;  /* 0x0000000131257824 */ /* 0x000fe200078e0a03 */
[----:B------:R-:W-:-:S02]  /*cc40*/  LOP3.LUT R42, R39, 0xc0, RZ, 0xc0, !PT ;  /* 0x000000c0272a7812 */ /* 0x000fc400078ec0ff */
[----:B------:R-:W-:Y:S01]  /*cc50*/  FSEL R2, RZ, -23, P3 ;  /* 0xc1b80000ff027808 */ /* 0x000fe20001800000 */
[----:B------:R-:W-:Y:S01]  /*cc60*/  FADD R37, R37, -1 ;  /* 0xbf80000025257421 */ /* 0x000fe20000000000 */
[----:B------:R-:W-:Y:S01]  /*cc70*/  I2FP.F32.S32 R3, R3 ;  /* 0x0000000300037245 */ /* 0x000fe20000201400 */
[----:B------:R-:W1:Y:S01]  /*cc80*/  @!P0 SYNCS.CCTL.IV [UR16+0xe008] ;  /* 0x00e00800ff0089b1 */ /* 0x000e620008000010 */
[----:B------:R-:W-:Y:S01]  /*cc90*/  IADD3 R63, PT, PT, R42, UR16, R41 ;  /* 0x000000102a3f7c10 */ /* 0x000fe2000fffe029 */
[----:B------:R-:W-:Y:S01]  /*cca0*/  NOP ;  /* 0x0000000000007918 */ /* 0x000fe20000000000 */
[----:B------:R-:W-:Y:S01]  /*ccb0*/  ISETP.GE.U32.AND P3, PT, R49, 0x7f800000, PT ;  /* 0x7f8000003100780c */ /* 0x000fe20003f66070 */
[----:B------:R-:W-:Y:S01]  /*ccc0*/  FFMA.FTZ R2, R3, 1.1920928955078125e-07, R2 ;  /* 0x3400000003027823 */ /* 0x000fe20000010002 */
[----:B0-----:R-:W-:Y:S01]  /*ccd0*/  @P2 FMUL R4, R4, 0.25 ;  /* 0x3e80000004042820 */ /* 0x001fe20000400000 */
[----:B------:R-:W-:Y:S01]  /*cce0*/  @P2 FMUL R6, R6, 0.25 ;  /* 0x3e80000006062820 */ /* 0x000fe20000400000 */
[----:B------:R-:W-:Y:S01]  /*ccf0*/  @P2 FMUL R5, R5, 0.25 ;  /* 0x3e80000005052820 */ /* 0x000fe20000400000 */
[----:B------:R-:W-:Y:S01]  /*cd00*/  @P2 FMUL R7, R7, 0.25 ;  /* 0x3e80000007072820 */ /* 0x000fe20000400000 */
[----:B------:R-:W-:Y:S01]  /*cd10*/  @!P1 FMUL R4, R4, 16777216 ;  /* 0x4b80000004049820 */ /* 0x000fe20000400000 */
[----:B------:R-:W-:Y:S01]  /*cd20*/  @!P1 FMUL R6, R6, 16777216 ;  /* 0x4b80000006069820 */ /* 0x000fe20000400000 */
[----:B------:R-:W-:Y:S01]  /*cd30*/  @P2 FMUL R8, R8, 0.25 ;  /* 0x3e80000008082820 */ /* 0x000fe20000400000 */
[----:B------:R-:W-:Y:S01]  /*cd40*/  @P2 FMUL R10, R10, 0.25 ;  /* 0x3e8000000a0a2820 */ /* 0x000fe20000400000 */
[C---:B-----5:R-:W-:Y:S01]  /*cd50*/  FMUL R39, R38.reuse, R4 ;  /* 0x0000000426277220 */ /* 0x060fe20000400000 */
[----:B------:R-:W-:Y:S01]  /*cd60*/  FFMA.FTZ R4, R37, R44, -0.16845393180847167969 ;  /* 0xbe2c7f3025047423 */ /* 0x000fe2000001002c */
[----:B------:R-:W-:Y:S01]  /*cd70*/  FMUL R6, R38, R6 ;  /* 0x0000000626067220 */ /* 0x000fe20000400000 */
[----:B------:R-:W-:Y:S01]  /*cd80*/  @!P1 FMUL R5, R5, 16777216 ;  /* 0x4b80000005059820 */ /* 0x000fe20000400000 */
[----:B------:R-:W-:Y:S01]  /*cd90*/  @!P1 FMUL R7, R7, 16777216 ;  /* 0x4b80000007079820 */ /* 0x000fe20000400000 */
[----:B------:R-:W-:Y:S01]  /*cda0*/  FFMA.FTZ R4, R37, R4, 0.1716887056827545166 ;  /* 0x3e2fcf2a25047423 */ /* 0x000fe20000010004 */
[----:B------:R-:W-:Y:S01]  /*cdb0*/  @!P1 FMUL R8, R8, 16777216 ;  /* 0x4b80000008089820 */ /* 0x000fe20000400000 */
[----:B------:R-:W-:Y:S01]  /*cdc0*/  @!P1 FMUL R10, R10, 16777216 ;  /* 0x4b8000000a0a9820 */ /* 0x000fe20000400000 */
[----:B------:R-:W-:Y:S01]  /*cdd0*/  @P2 FMUL R9, R9, 0.25 ;  /* 0x3e80000009092820 */ /* 0x000fe20000400000 */
[----:B------:R-:W-:Y:S01]  /*cde0*/  FFMA.FTZ R4, R37, R4, -0.17900948226451873779 ;  /* 0xbe374e4325047423 */ /* 0x000fe20000010004 */
[----:B------:R-:W-:Y:S01]  /*cdf0*/  @P2 FMUL R11, R11, 0.25 ;  /* 0x3e8000000b0b2820 */ /* 0x000fe20000400000 */
[----:B------:R-:W-:Y:S01]  /*ce00*/  @P2 FMUL R12, R12, 0.25 ;  /* 0x3e8000000c0c2820 */ /* 0x000fe20000400000 */
[----:B------:R-:W-:Y:S01]  /*ce10*/  @P2 FMUL R14, R14, 0.25 ;  /* 0x3e8000000e0e2820 */ /* 0x000fe20000400000 */
[----:B------:R-:W-:Y:S01]  /*ce20*/  FFMA.FTZ R4, R37, R4, 0.20512372255325317383 ;  /* 0x3e520bf425047423 */ /* 0x000fe20000010004 */
[----:B------:R-:W-:Y:S01]  /*ce30*/  @P2 FMUL R13, R13, 0.25 ;  /* 0x3e8000000d0d2820 */ /* 0x000fe20000400000 */
[----:B------:R-:W-:Y:S01]  /*ce40*/  @P2 FMUL R15, R15, 0.25 ;  /* 0x3e8000000f0f2820 */ /* 0x000fe20000400000 */
[----:B------:R-:W-:Y:S01]  /*ce50*/  @P2 FMUL R16, R16, 0.25 ;  /* 0x3e80000010102820 */ /* 0x000fe20000400000 */
[----:B------:R-:W-:Y:S01]  /*ce60*/  @P2 FMUL R17, R17, 0.25 ;  /* 0x3e80000011112820 */ /* 0x000fe20000400000 */
[----:B------:R-:W-:Y:S01]  /*ce70*/  @P2 FMUL R18, R18, 0.25 ;  /* 0x3e80000012122820 */ /* 0x000fe20000400000 */
[----:B------:R-:W-:Y:S01]  /*ce80*/  @P2 FMUL R19, R19, 0.25 ;  /* 0x3e80000013132820 */ /* 0x000fe20000400000 */
[----:B------:R-:W-:Y:S01]  /*ce90*/  F2FP.F16.F32.PACK_AB R40, R6, R39 ;  /* 0x000000270628723e */ /* 0x000fe200000000ff */
[----:B------:R-:W-:Y:S01]  /*cea0*/  FFMA.FTZ R4, R37, R4, -0.24046532809734344482 ;  /* 0xbe763c8b25047423 */ /* 0x000fe20000010004 */
[C---:B------:R-:W-:Y:S01]  /*ceb0*/  FMUL R5, R38.reuse, R5 ;  /* 0x0000000526057220 */ /* 0x040fe20000400000 */
[C---:B------:R-:W-:Y:S01]  /*cec0*/  FMUL R6, R38.reuse, R7 ;  /* 0x0000000726067220 */ /* 0x040fe20000400000 */
[C---:B------:R-:W-:Y:S01]  /*ced0*/  FMUL R8, R38.reuse, R8 ;  /* 0x0000000826087220 */ /* 0x040fe20000400000 */
[----:B------:R-:W-:Y:S01]  /*cee0*/  FMUL R3, R38, R10 ;  /* 0x0000000a26037220 */ /* 0x000fe20000400000 */
[----:B------:R-:W-:Y:S01]  /*cef0*/  @!P1 FMUL R9, R9, 16777216 ;  /* 0x4b80000009099820 */ /* 0x000fe20000400000 */
        /* <DEDUP_REMOVED lines=9> */
[----:B------:R-:W-:Y:S01]  /*cf90*/  FFMA.FTZ R4, R37, R4, 0.28857114911079406738 ;  /* 0x3e93bf9925047423 */ /* 0x000fe20000010004 */
[----:B------:R-:W-:Y:S01]  /*cfa0*/  F2FP.F16.F32.PACK_AB R44, R6, R5 ;  /* 0x00000005062c723e */ /* 0x000fe200000000ff */
[C---:B------:R-:W-:Y:S01]  /*cfb0*/  FMUL R9, R38.reuse, R9 ;  /* 0x0000000926097220 */ /* 0x040fe20000400000 */
[----:B------:R-:W-:Y:S01]  /*cfc0*/  F2FP.F16.F32.PACK_AB R41, R3, R8 ;  /* 0x000000080329723e */ /* 0x000fe200000000ff */
        /* <DEDUP_REMOVED lines=8> */
[----:B------:R-:W-:Y:S01]  /*d050*/  FMUL R8, R38, R19 ;  /* 0x0000001326087220 */ /* 0x000fe20000400000 */
[----:B------:R-:W-:Y:S01]  /*d060*/  FFMA.FTZ R4, R37, R4, -0.36067417263984680176 ;  /* 0xbeb8aa4925047423 */ /* 0x000fe20000010004 */
[----:B------:R-:W-:Y:S01]  /*d070*/  F2FP.F16.F32.PACK_AB R45, R10, R9 ;  /* 0x000000090a2d723e */ /* 0x000fe200000000ff */
[----:B------:R-:W-:Y:S01]  /*d080*/  @P2 FMUL R20, R20, 0.25 ;  /* 0x3e80000014142820 */ /* 0x000fe20000400000 */
[----:B------:R-:W-:Y:S01]  /*d090*/  F2FP.F16.F32.PACK_AB R42, R7, R12 ;  /* 0x0000000c072a723e */ /* 0x000fe200000000ff */
[----:B------:R-:W-:Y:S01]  /*d0a0*/  FFMA.FTZ R4, R37, R4, 0.48089820146560668945 ;  /* 0x3ef6384a25047423 */ /* 0x000fe20000010004 */
[----:B------:R-:W-:Y:S01]  /*d0b0*/  F2FP.F16.F32.PACK_AB R46, R6, R13 ;  /* 0x0000000d062e723e */ /* 0x000fe200000000ff */
[----:B------:R-:W-:Y:S01]  /*d0c0*/  @P2 FMUL R21, R21, 0.25 ;  /* 0x3e80000015152820 */ /* 0x000fe20000400000 */
[----:B------:R-:W-:Y:S01]  /*d0d0*/  F2FP.F16.F32.PACK_AB R43, R3, R16 ;  /* 0x00000010032b723e */ /* 0x000fe200000000ff */
[----:B------:R-:W-:Y:S01]  /*d0e0*/  FFMA.FTZ R4, R37, R4, -0.72134751081466674805 ;  /* 0xbf38aa3b25047423 */ /* 0x000fe20000010004 */
[----:B------:R-:W-:Y:S01]  /*d0f0*/  F2FP.F16.F32.PACK_AB R47, R8, R17 ;  /* 0x00000011082f723e */ /* 0x000fe200000000ff */
[----:B------:R-:W-:Y:S01]  /*d100*/  @P2 FMUL R22, R22, 0.25 ;  /* 0x3e80000016162820 */ /* 0x000fe20000400000 */
[--C-:B------:R-:W-:Y:S01]  /*d110*/  LOP3.LUT R67, R67, 0x3f, R50.reuse, 0xf8, !PT ;  /* 0x0000003f43437812 */ /* 0x100fe200078ef832 */
[----:B-1----:R0:W-:Y:S01]  /*d120*/  STS.128 [R48], R40 ;  /* 0x0000002830007388 */ /* 0x0021e20000000c00 */
[----:B------:R-:W-:Y:S01]  /*d130*/  FMUL R4, R37, R4 ;  /* 0x0000000425047220 */ /* 0x000fe20000400000 */
[----:B------:R-:W-:Y:S01]  /*d140*/  SHF.R.U32.HI R9, RZ, 0x6, R50 ;  /* 0x00000006ff097819 */ /* 0x000fe20000011632 */
[----:B------:R-:W-:Y:S01]  /*d150*/  @P2 FMUL R23, R23, 0.25 ;  /* 0x3e80000017172820 */ /* 0x000fe20000400000 */
[----:B------:R1:W-:Y:S01]  /*d160*/  STS.128 [R48+0x400], R44 ;  /* 0x0004002c30007388 */ /* 0x0003e20000000c00 */
[----:B------:R-:W-:Y:S01]  /*d170*/  FMUL R4, R37, R4 ;  /* 0x0000000425047220 */ /* 0x000fe20000400000 */
[----:B------:R-:W-:Y:S01]  /*d180*/  IMAD R3, R67, UR5, RZ ;  /* 0x0000000543037c24 */ /* 0x000fe2000f8e02ff */
[----:B------:R-:W-:Y:S01]  /*d190*/  USHF.L.U32 UR5, UR4, 0x1, URZ ;  /* 0x0000000104057899 */ /* 0x000fe200080006ff */
[----:B------:R-:W-:Y:S01]  /*d1a0*/  @P2 FMUL R24, R24, 0.25 ;  /* 0x3e80000018182820 */ /* 0x000fe20000400000 */
[----:B------:R-:W-:Y:S01]  /*d1b0*/  FFMA.FTZ R37, R37, 1.4426950216293334961, R4 ;  /* 0x3fb8aa3b25257823 */ /* 0x000fe20000010004 */
[----:B------:R-:W-:Y:S01]  /*d1c0*/  @P2 FMUL R26, R26, 0.25 ;  /* 0x3e8000001a1a2820 */ /* 0x000fe20000400000 */
[----:B------:R-:W-:Y:S01]  /*d1d0*/  @P3 IMAD.MOV.U32 R4, RZ, RZ, 0x7f800000 ;  /* 0x7f800000ff043424 */ /* 0x000fe200078e00ff */
[----:B------:R-:W-:Y:S01]  /*d1e0*/  SHF.L.U32 R5, R3, 0x1, RZ ;  /* 0x0000000103057819 */ /* 0x000fe200000006ff */
[----:B------:R-:W-:Y:S01]  /*d1f0*/  FADD R2, R2, R37 ;  /* 0x0000002502027221 */ /* 0x000fe20000000000 */
[----:B------:R-:W-:Y:S01]  /*d200*/  SGXT.U32 R9, R9, 0x1 ;  /* 0x000000010909781a */ /* 0x000fe20000000000 */
[----:B------:R-:W-:Y:S01]  /*d210*/  @!P1 FMUL R20, R20, 16777216 ;  /* 0x4b80000014149820 */ /* 0x000fe20000400000 */
[----:B------:R-:W-:Y:S01]  /*d220*/  @!P1 FMUL R21, R21, 16777216 ;  /* 0x4b80000015159820 */ /* 0x000fe20000400000 */
[----:B------:R-:W-:Y:S01]  /*d230*/  @!P1 FMUL R22, R22, 16777216 ;  /* 0x4b80000016169820 */ /* 0x000fe20000400000 */
[----:B------:R-:W-:Y:S01]  /*d240*/  @!P1 FMUL R23, R23, 16777216 ;  /* 0x4b80000017179820 */ /* 0x000fe20000400000 */
[----:B------:R-:W-:Y:S01]  /*d250*/  @!P1 FMUL R24, R24, 16777216 ;  /* 0x4b80000018189820 */ /* 0x000fe20000400000 */
[----:B------:R-:W-:Y:S01]  /*d260*/  @!P1 FMUL R26, R26, 16777216 ;  /* 0x4b8000001a1a9820 */ /* 0x000fe20000400000 */
[----:B------:R-:W-:Y:S01]  /*d270*/  @P3 FFMA.FTZ R2, R49, R4, +INF ;  /* 0x7f80000031023423 */ /* 0x000fe20000010004 */
[----:B------:R-:W-:Y:S01]  /*d280*/  IADD3 R60, P3, P4, R5, UR5, R60 ;  /* 0x00000005053c7c10 */ /* 0x000fe2000fc7e03c */
[----:B------:R-:W-:Y:S01]  /*d290*/  UIMAD.WIDE UR4, UR4, 0x2, URZ ;  /* 0x00000002040478a5 */ /* 0x000fe2000f8e02ff */
[----:B------:R-:W-:Y:S01]  /*d2a0*/  FSETP.NEU.AND P0, PT, R49, RZ, PT ;  /* 0x000000ff3100720b */ /* 0x000fe20003f0d000 */
[----:B------:R-:W-:-:S04]  /*d2b0*/  IMAD.HI R4, R3, 0x2, RZ ;  /* 0x0000000203047827 */ /* 0x000fc800078e02ff */
[C---:B------:R-:W-:Y:S01]  /*d2c0*/  FMUL R20, R38.reuse, R20 ;  /* 0x0000001426147220 */ /* 0x040fe20000400000 */
[C---:B------:R-:W-:Y:S01]  /*d2d0*/  FMUL R21, R38.reuse, R21 ;  /* 0x0000001526157220 */ /* 0x040fe20000400000 */
[C---:B------:R-:W-:Y:S01]  /*d2e0*/  FMUL R5, R38.reuse, R22 ;  /* 0x0000001626057220 */ /* 0x040fe20000400000 */
[----:B------:R-:W-:Y:S02]  /*d2f0*/  IMAD R9, R9, R54, RZ ;  /* 0x0000003609097224 */ /* 0x000fe400078e02ff */
[C---:B------:R-:W-:Y:S01]  /*d300*/  FMUL R6, R38.reuse, R23 ;  /* 0x0000001726067220 */ /* 0x040fe20000400000 */
[C---:B------:R-:W-:Y:S01]  /*d310*/  FMUL R24, R38.reuse, R24 ;  /* 0x0000001826187220 */ /* 0x040fe20000400000 */
[----:B------:R-:W-:Y:S01]  /*d320*/  FMUL R7, R38, R26 ;  /* 0x0000001a26077220 */ /* 0x000fe20000400000 */
[----:B------:R-:W-:Y:S01]  /*d330*/  LEA R49, R65, UR16, 0x4 ;  /* 0x0000001041317c11 */ /* 0x000fe2000f8e20ff */
[----:B------:R-:W-:Y:S01]  /*d340*/  BAR.SYNC.DEFER_BLOCKING 0x0 ;  /* 0x0000000000007b1d */ /* 0x000fe20000010000 */
[----:B------:R-:W-:Y:S01]  /*d350*/  IMAD R10, R54, 0x2, R9 ;  /* 0x00000002360a7824 */ /* 0x000fe200078e0209 */
[----:B------:R-:W-:Y:S01]  /*d360*/  IADD3.X R64, PT, PT, R4, UR5, R61, P3, P4 ;  /* 0x0000000504407c10 */ /* 0x000fe20009fe843d */
[----:B------:R-:W-:Y:S01]  /*d370*/  @P2 FMUL R25, R25, 0.25 ;  /* 0x3e80000019192820 */ /* 0x000fe20000400000 */
[----:B0-----:R-:W-:Y:S01]  /*d380*/  F2FP.F16.F32.PACK_AB R40, R5, R20 ;  /* 0x000000140528723e */ /* 0x001fe200000000ff */
[----:B------:R-:W-:Y:S01]  /*d390*/  IMAD R11, R54, 0x2, R10 ;  /* 0x00000002360b7824 */ /* 0x000fe200078e020a */
[----:B-1----:R-:W-:Y:S01]  /*d3a0*/  F2FP.F16.F32.PACK_AB R44, R6, R21 ;  /* 0x00000015062c723e */ /* 0x002fe200000000ff */
[----:B------:R-:W-:Y:S01]  /*d3b0*/  @P2 FMUL R27, R27, 0.25 ;  /* 0x3e8000001b1b2820 */ /* 0x000fe20000400000 */
[----:B------:R-:W-:Y:S01]  /*d3c0*/  F2FP.F16.F32.PACK_AB R41, R7, R24 ;  /* 0x000000180729723e */ /* 0x000fe200000000ff */
[----:B------:R-:W-:Y:S01]  /*d3d0*/  @P2 FMUL R28, R28, 0.25 ;  /* 0x3e8000001c1c2820 */ /* 0x000fe20000400000 */
[----:B------:R-:W-:Y:S01]  /*d3e0*/  @P2 FMUL R29, R29, 0.25 ;  /* 0x3e8000001d1d2820 */ /* 0x000fe20000400000 */
[----:B------:R-:W-:Y:S01]  /*d3f0*/  @P2 FMUL R30, R30, 0.25 ;  /* 0x3e8000001e1e2820 */ /* 0x000fe20000400000 */
[----:B------:R-:W-:Y:S01]  /*d400*/  @P2 FMUL R31, R31, 0.25 ;  /* 0x3e8000001f1f2820 */ /* 0x000fe20000400000 */
[----:B------:R-:W-:Y:S01]  /*d410*/  @P2 FMUL R32, R32, 0.25 ;  /* 0x3e80000020202820 */ /* 0x000fe20000400000 */
[----:B------:R-:W-:Y:S01]  /*d420*/  @P2 FMUL R33, R33, 0.25 ;  /* 0x3e80000021212820 */ /* 0x000fe20000400000 */
[----:B------:R-:W-:Y:S01]  /*d430*/  @P2 FMUL R34, R34, 0.25 ;  /* 0x3e80000022222820 */ /* 0x000fe20000400000 */
[----:B------:R-:W-:-:S02]  /*d440*/  IMAD R19, R54, 0x2, R11 ;  /* 0x0000000236137824 */ /* 0x000fc400078e020b */
[----:B------:R-:W-:Y:S01]  /*d450*/  @P2 FMUL R35, R35, 0.25 ;  /* 0x3e80000023232820 */ /* 0x000fe20000400000 */
[----:B------:R-:W-:Y:S01]  /*d460*/  @!P1 FMUL R25, R25, 16777216 ;  /* 0x4b80000019199820 */ /* 0x000fe20000400000 */
[----:B------:R-:W-:Y:S01]  /*d470*/  @!P1 FMUL R27, R27, 16777216 ;  /* 0x4b8000001b1b9820 */ /* 0x000fe20000400000 */
[----:B------:R-:W-:Y:S01]  /*d480*/  @!P1 FMUL R28, R28, 16777216 ;  /* 0x4b8000001c1c9820 */ /* 0x000fe20000400000 */
[----:B------:R-:W-:Y:S01]  /*d490*/  @!P1 FMUL R29, R29, 16777216 ;  /* 0x4b8000001d1d9820 */ /* 0x000fe20000400000 */
[----:B------:R-:W-:Y:S01]  /*d4a0*/  @!P1 FMUL R30, R30, 16777216 ;  /* 0x4b8000001e1e9820 */ /* 0x000fe20000400000 */
[----:B------:R-:W-:Y:S01]  /*d4b0*/  @!P1 FMUL R31, R31, 16777216 ;  /* 0x4b8000001f1f9820 */ /* 0x000fe20000400000 */
[----:B------:R-:W0:Y:S01]  /*d4c0*/  LDS.128 R12, [R49] ;  /* 0x00000000310c7984 */ /* 0x000e220000000c00 */
[----:B------:R-:W-:Y:S01]  /*d4d0*/  @!P1 FMUL R32, R32, 16777216 ;  /* 0x4b80000020209820 */ /* 0x000fe20000400000 */
[----:B------:R-:W-:Y:S01]  /*d4e0*/  @!P1 FMUL R33, R33, 16777216 ;  /* 0x4b80000021219820 */ /* 0x000fe20000400000 */
[----:B------:R-:W-:Y:S01]  /*d4f0*/  @!P1 FMUL R34, R34, 16777216 ;  /* 0x4b80000022229820 */ /* 0x000fe20000400000 */
[----:B------:R-:W-:Y:S01]  /*d500*/  LDS.128 R4, [R49+0x800] ;  /* 0x0008000031047984 */ /* 0x000fe20000000c00 */
[----:B------:R-:W-:-:S02]  /*d510*/  IMAD R21, R54, 0x2, R19 ;  /* 0x0000000236157824 */ /* 0x000fc400078e0213 */
[----:B------:R-:W-:Y:S01]  /*d520*/  @!P1 FMUL R35, R35, 16777216 ;  /* 0x4b80000023239820 */ /* 0x000fe20000400000 */
        /* <DEDUP_REMOVED lines=10> */
[----:B------:R-:W-:Y:S01]  /*d5d0*/  LEA R22, R54, R21, 0x1 ;  /* 0x0000001536167211 */ /* 0x000fe200078e08ff */
[----:B------:R-:W1:Y:S01]  /*d5e0*/  LDCU UR4, c[0x0][0x3ec] ;  /* 0x00007d80ff0477ac */ /* 0x000e620008000800 */
[----:B------:R-:W-:-:S02]  /*d5f0*/  F2FP.F16.F32.PACK_AB R45, R8, R25 ;  /* 0x00000019082d723e */ /* 0x000fc400000000ff */
[----:B------:R-:W-:Y:S01]  /*d600*/  F2FP.F16.F32.PACK_AB R43, R23, R32 ;  /* 0x00000020172b723e */ /* 0x000fe200000000ff */
[----:B------:R-:W-:Y:S01]  /*d610*/  IMAD R23, R54, 0x2, R22 ;  /* 0x0000000236177824 */ /* 0x000fe200078e0216 */
[----:B------:R-:W-:Y:S01]  /*d620*/  F2FP.F16.F32.PACK_AB R42, R17, R28 ;  /* 0x0000001c112a723e */ /* 0x000fe200000000ff */
[----:B------:R-:W-:Y:S01]  /*d630*/  BAR.SYNC.DEFER_BLOCKING 0x0 ;  /* 0x0000000000007b1d */ /* 0x000fe20000010000 */
[----:B------:R-:W-:Y:S01]  /*d640*/  F2FP.F16.F32.PACK_AB R46, R16, R29 ;  /* 0x0000001d102e723e */ /* 0x000fe200000000ff */
[----:B------:R-:W-:Y:S01]  /*d650*/  IMAD R24, R54, 0x2, R23 ;  /* 0x0000000236187824 */ /* 0x000fe200078e0217 */
[----:B------:R-:W-:Y:S02]  /*d660*/  F2FP.F16.F32.PACK_AB R47, R38, R33 ;  /* 0x00000021262f723e */ /* 0x000fe400000000ff */
[----:B------:R-:W-:Y:S01]  /*d670*/  FSEL R3, R2, -INF , P0 ;  /* 0xff80000002037808 */ /* 0x000fe20000000000 */
[----:B------:R-:W-:Y:S01]  /*d680*/  IMAD R25, R54, 0x2, R24 ;  /* 0x0000000236197824 */ /* 0x000fe200078e0218 */
[----:B------:R-:W-:-:S02]  /*d690*/  LEA R2, P0, R9, R60, 0x1 ;  /* 0x0000003c09027211 */ /* 0x000fc400078008ff */
[----:B------:R-:W-:Y:S01]  /*d6a0*/  LEA R8, P1, R10, R60, 0x1 ;  /* 0x0000003c0a087211 */ /* 0x000fe200078208ff */
[C---:B------:R-:W-:Y:S02]  /*d6b0*/  IMAD R26, R54.reuse, 0x2, R25 ;  /* 0x00000002361a7824 */ /* 0x040fe400078e0219 */
[----:B------:R-:W-:Y:S01]  /*d6c0*/  FFMA R62, R3, 0.69314718246459960938, R36 ;  /* 0x3f317218033e7823 */ /* 0x000fe20000000024 */
[----:B------:R-:W-:Y:S01]  /*d6d0*/  LEA.HI.X.SX32 R3, R9, R64, 0x1, P0 ;  /* 0x0000004009037211 */ /* 0x000fe200000f0eff */
[----:B-1----:R-:W-:Y:S01]  /*d6e0*/  UIMAD UR4, UR7, UR4, URZ ;  /* 0x00000004070472a4 */ /* 0x002fe2000f8e02ff */
[C---:B------:R-:W-:Y:S02]  /*d6f0*/  LEA R16, P0, R11.reuse, R60, 0x1 ;  /* 0x0000003c0b107211 */ /* 0x040fe400078008ff */
[C---:B------:R-:W-:Y:S01]  /*d700*/  LEA R27, R54.reuse, R26, 0x1 ;  /* 0x0000001a361b7211 */ /* 0x040fe200078e08ff */
[----:B------:R-:W-:Y:S01]  /*d710*/  USHF.L.U32 UR6, UR4, 0x2, URZ ;  /* 0x0000000204067899 */ /* 0x000fe200080006ff */
[----:B------:R-:W-:Y:S01]  /*d720*/  LEA.HI.X.SX32 R17, R11, R64, 0x1, P0 ;  /* 0x000000400b117211 */ /* 0x000fe200000f0eff */
[----:B------:R-:W-:Y:S01]  /*d730*/  UIMAD.WIDE UR4, UR4, 0x4, URZ ;  /* 0x00000004040478a5 */ /* 0x000fe2000f8e02ff */
[C---:B------:R-:W-:Y:S01]  /*d740*/  LEA R18, P0, R19.reuse, R60, 0x1 ;  /* 0x0000003c13127211 */ /* 0x040fe200078008ff */
[----:B------:R-:W-:Y:S01]  /*d750*/  IMAD R28, R54, 0x2, R27 ;  /* 0x00000002361c7824 */ /* 0x000fe200078e021b */
[-C--:B------:R-:W-:Y:S01]  /*d760*/  LEA.HI.X.SX32 R9, R10, R64.reuse, 0x1, P1 ;  /* 0x000000400a097211 */ /* 0x080fe200008f0eff */
[----:B------:R-:W-:Y:S02]  /*d770*/  STS.128 [R48], R40 ;  /* 0x0000002830007388 */ /* 0x000fe40000000c00 */
[C---:B------:R-:W-:Y:S01]  /*d780*/  IMAD R29, R54.reuse, 0x2, R28 ;  /* 0x00000002361d7824 */ /* 0x040fe200078e021c */
[----:B------:R-:W-:Y:S01]  /*d790*/  LEA.HI.X.SX32 R19, R19, R64, 0x1, P0 ;  /* 0x0000004013137211 */ /* 0x000fe200000f0eff */
[----:B------:R-:W-:Y:S02]  /*d7a0*/  STS.128 [R48+0x400], R44 ;  /* 0x0004002c30007388 */ /* 0x000fe40000000c00 */
[C---:B------:R-:W-:Y:S01]  /*d7b0*/  IMAD R30, R54.reuse, 0x2, R29 ;  /* 0x00000002361e7824 */ /* 0x040fe200078e021d */
[----:B0-----:R-:W-:Y:S01]  /*d7c0*/  PRMT R32, R13, 0x7632, R32 ;  /* 0x000076320d207816 */ /* 0x001fe20000000020 */
[----:B------:R-:W-:Y:S02]  /*d7d0*/  BAR.SYNC.DEFER_BLOCKING 0x0 ;  /* 0x0000000000007b1d */ /* 0x000fe40000010000 */
[----:B------:R-:W-:Y:S01]  /*d7e0*/  IMAD R31, R54, 0x2, R30 ;  /* 0x00000002361f7824 */ /* 0x000fe200078e021e */
[----:B------:R-:W-:-:S04]  /*d7f0*/  LEA R20, P0, R21, R60, 0x1 ;  /* 0x0000003c15147211 */ /* 0x000fc800078008ff */
[----:B------:R-:W-:Y:S01]  /*d800*/  LEA.HI.X.SX32 R21, R21, R64, 0x1, P0 ;  /* 0x0000004015157211 */ /* 0x000fe200000f0eff */
[----:B------:R0:W-:Y:S02]  /*d810*/  STG.E.U16 desc[UR28][R2.64], R12 ;  /* 0x0000000c02007986 */ /* 0x0001e4000c10151c */
[----:B0-----:R-:W-:Y:S02]  /*d820*/  PRMT R3, R12, 0x7632, R3 ;  /* 0x000076320c037816 */ /* 0x001fe40000000003 */
[----:B------:R-:W-:-:S03]  /*d830*/  LEA R2, P0, R22, R60, 0x1 ;  /* 0x0000003c16027211 */ /* 0x000fc600078008ff */
[----:B------:R0:W-:Y:S04]  /*d840*/  STG.E.U16 desc[UR28][R8.64], R3 ;  /* 0x0000000308007986 */ /* 0x0001e8000c10151c */
[----:B------:R1:W-:Y:S04]  /*d850*/  STG.E.U16 desc[UR28][R16.64], R13 ;  /* 0x0000000d10007986 */ /* 0x0003e8000c10151c */
[----:B------:R2:W-:Y:S04]  /*d860*/  STG.E.U16 desc[UR28][R18.64], R32 ;  /* 0x0000002012007986 */ /* 0x0005e8000c10151c */
[----:B------:R-:W3:Y:S01]  /*d870*/  LDS.128 R8, [R49] ;  /* 0x0000000031087984 */ /* 0x000ee20000000c00 */
[----:B0-----:R-:W-:-:S02]  /*d880*/  LEA.HI.X.SX32 R3, R22, R64, 0x1, P0 ;  /* 0x0000004016037211 */ /* 0x001fc400000f0eff */
[C---:B------:R-:W-:Y:S01]  /*d890*/  LEA R22, P0, R23.reuse, R60, 0x1 ;  /* 0x0000003c17167211 */ /* 0x040fe200078008ff */
[----:B------:R0:W-:Y:S01]  /*d8a0*/  STG.E.U16 desc[UR28][R20.64], R14 ;  /* 0x0000000e14007986 */ /* 0x0001e2000c10151c */
[----:B-1----:R-:W-:Y:S02]  /*d8b0*/  PRMT R13, R14, 0x7632, R13 ;  /* 0x000076320e0d7816 */ /* 0x002fe4000000000d */
[----:B------:R-:W-:Y:S02]  /*d8c0*/  LEA.HI.X.SX32 R23, R23, R64, 0x1, P0 ;  /* 0x0000004017177211 */ /* 0x000fe400000f0eff */
[----:B--2---:R-:W-:Y:S01]  /*d8d0*/  LEA R32, R54, R31, 0x1 ;  /* 0x0000001f36207211 */ /* 0x004fe200078e08ff */
[----:B------:R1:W-:Y:S01]  /*d8e0*/  STG.E.U16 desc[UR28][R2.64], R13 ;  /* 0x0000000d02007986 */ /* 0x0003e2000c10151c */
[-C--:B------:R-:W-:Y:S02]  /*d8f0*/  LEA R12, P0, R24, R60.reuse, 0x1 ;  /* 0x0000003c180c7211 */ /* 0x080fe400078008ff */
[----:B------:R-:W-:Y:S01]  /*d900*/  LEA R18, P1, R26, R60, 0x1 ;  /* 0x0000003c1a127211 */ /* 0x000fe200078208ff */
[----:B------:R-:W-:Y:S01]  /*d910*/  IMAD R33, R54, 0x2, R32 ;  /* 0x0000000236217824 */ /* 0x000fe200078e0220 */
[----:B------:R-:W-:Y:S02]  /*d920*/  STG.E.U16 desc[UR28][R22.64], R15 ;  /* 0x0000000f16007986 */ /* 0x000fe4000c10151c */
[----:B------:R-:W-:Y:S01]  /*d930*/  LEA.HI.X.SX32 R19, R26, R64, 0x1, P1 ;  /* 0x000000401a137211 */ /* 0x000fe200008f0eff */
[----:B------:R-:W-:Y:S01]  /*d940*/  IMAD R35, R54, 0x2, R33 ;  /* 0x0000000236237824 */ /* 0x000fe200078e0221 */
[----:B0-----:R-:W-:-:S03]  /*d950*/  LEA R20, P1, R28, R60, 0x1 ;  /* 0x0000003c1c147211 */ /* 0x001fc600078208ff */
[----:B------:R-:W-:Y:S01]  /*d960*/  IMAD R36, R54, 0x2, R35 ;  /* 0x0000000236247824 */ /* 0x000fe200078e0223 */
[----:B-1----:R-:W-:Y:S02]  /*d970*/  LEA.HI.X.SX32 R13, R24, R64, 0x1, P0 ;  /* 0x00000040180d7211 */ /* 0x002fe400000f0eff */
[----:B------:R-:W-:Y:S01]  /*d980*/  PRMT R3, R15, 0x7632, R3 ;  /* 0x000076320f037816 */ /* 0x000fe20000000003 */
[----:B------:R-:W-:Y:S01]  /*d990*/  IMAD R37, R54, 0x2, R36 ;  /* 0x0000000236257824 */ /* 0x000fe200078e0224 */
[C---:B------:R-:W-:Y:S02]  /*d9a0*/  LEA R16, P0, R25.reuse, R60, 0x1 ;  /* 0x0000003c19107211 */ /* 0x040fe400078008ff */
[-C--:B------:R-:W-:Y:S01]  /*d9b0*/  LEA.HI.X.SX32 R21, R28, R64.reuse, 0x1, P1 ;  /* 0x000000401c157211 */ /* 0x080fe200008f0eff */
[----:B------:R0:W-:Y:S01]  /*d9c0*/  STG.E.U16 desc[UR28][R12.64], R3 ;  /* 0x000000030c007986 */ /* 0x0001e2000c10151c */
[C---:B------:R-:W-:Y:S02]  /*d9d0*/  LEA R39, R54.reuse, R37, 0x1 ;  /* 0x0000002536277211 */ /* 0x040fe400078e08ff */
[----:B------:R-:W-:Y:S01]  /*d9e0*/  LEA.HI.X.SX32 R17, R25, R64, 0x1, P0 ;  /* 0x0000004019117211 */ /* 0x000fe200000f0eff */
[----:B------:R1:W2:Y:S01]  /*d9f0*/  LDS.128 R12, [R49+0x800] ;  /* 0x00080000310c7984 */ /* 0x0002a20000000c00 */
[-C--:B------:R-:W-:Y:S01]  /*da00*/  LEA R2, P0, R27, R60.reuse, 0x1 ;  /* 0x0000003c1b027211 */ /* 0x080fe200078008ff */
[----:B------:R-:W-:Y:S01]  /*da10*/  IMAD R41, R54, 0x2, R39 ;  /* 0x0000000236297824 */ /* 0x000fe200078e0227 */
[----:B------:R-:W-:-:S02]  /*da20*/  LEA R24, P1, R30, R60, 0x1 ;  /* 0x0000003c1e187211 */ /* 0x000fc400078208ff */
[----:B------:R-:W-:Y:S01]  /*da30*/  LEA R34, P2, R36, R60, 0x1 ;  /* 0x0000003c24227211 */ /* 0x000fe200078408ff */
[----:B------:R-:W-:Y:S01]  /*da40*/  IMAD R43, R54, 0x2, R41 ;  /* 0x00000002362b7824 */ /* 0x000fe200078e0229 */
[-C--:B------:R-:W-:Y:S01]  /*da50*/  LEA.HI.X.SX32 R25, R30, R64.reuse, 0x1, P1 ;  /* 0x000000401e197211 */ /* 0x080fe200008f0eff */
[----:B---3--:R3:W-:Y:S01]  /*da60*/  STG.E.U16 desc[UR28][R16.64], R8 ;  /* 0x0000000810007986 */ /* 0x0087e2000c10151c */
[----:B0-----:R-:W-:Y:S01]  /*da70*/  LEA.HI.X.SX32 R3, R27, R64, 0x1, P0 ;  /* 0x000000401b037211 */ /* 0x001fe200000f0eff */
[----:B------:R-:W-:Y:S01]  /*da80*/  IMAD R45, R54, 0x2, R43 ;  /* 0x00000002362d7824 */ /* 0x000fe200078e022b */
[CC--:B------:R-:W-:Y:S02]  /*da90*/  LEA R22, P0, R29.reuse, R60.reuse, 0x1 ;  /* 0x0000003c1d167211 */ /* 0x0c0fe400078008ff */
[----:B------:R-:W-:Y:S01]  /*daa0*/  LEA R28, P1, R32, R60, 0x1 ;  /* 0x0000003c201c7211 */ /* 0x000fe200078208ff */
[----:B------:R-:W-:Y:S01]  /*dab0*/  IMAD R47, R54, 0x2, R45 ;  /* 0x00000002362f7824 */ /* 0x000fe200078e022d */
[----:B------:R-:W-:-:S02]  /*dac0*/  LEA.HI.X.SX32 R23, R29, R64, 0x1, P0 ;  /* 0x000000401d177211 */ /* 0x000fc400000f0eff */
[C---:B------:R-:W-:Y:S02]  /*dad0*/  LEA R26, P0, R31.reuse, R60, 0x1 ;  /* 0x0000003c1f1a7211 */ /* 0x040fe400078008ff */
[----:B-1----:R-:W-:Y:S02]  /*dae0*/  LEA R49, R54, R47, 0x1 ;  /* 0x0000002f36317211 */ /* 0x002fe400078e08ff */
[-C--:B------:R-:W-:Y:S02]  /*daf0*/  LEA.HI.X.SX32 R27, R31, R64.reuse, 0x1, P0 ;  /* 0x000000401f1b7211 */ /* 0x080fe400000f0eff */
[----:B------:R-:W-:Y:S01]  /*db00*/  LEA.HI.X.SX32 R29, R32, R64, 0x1, P1 ;  /* 0x00000040201d7211 */ /* 0x000fe200008f0eff */
[C---:B------:R-:W-:Y:S01]  /*db10*/  IMAD R51, R54.reuse, 0x2, R49 ;  /* 0x0000000236337824 */ /* 0x040fe200078e0231 */
[-C--:B------:R-:W-:Y:S02]  /*db20*/  LEA R30, P0, R33, R60.reuse, 0x1 ;  /* 0x0000003c211e7211 */ /* 0x080fe400078008ff */
[----:B------:R-:W-:Y:S01]  /*db30*/  LEA R32, P1, R35, R60, 0x1 ;  /* 0x0000003c23207211 */ /* 0x000fe200078208ff */
[----:B------:R-:W-:Y:S01]  /*db40*/  IMAD R53, R54, 0x2, R51 ;  /* 0x0000000236357824 */ /* 0x000fe200078e0233 */
[----:B------:R-:W-:-:S02]  /*db50*/  PRMT R66, R8, 0x7632, R66 ;  /* 0x0000763208427816 */ /* 0x000fc40000000042 */
[-C--:B------:R-:W-:Y:S01]  /*db60*/  LEA.HI.X.SX32 R31, R33, R64.reuse, 0x1, P0 ;  /* 0x00000040211f7211 */ /* 0x080fe200000f0eff */
[----:B------:R-:W-:Y:S01]  /*db70*/  IMAD R55, R54, 0x2, R53 ;  /* 0x0000000236377824 */ /* 0x000fe200078e0235 */
[-C--:B------:R-:W-:Y:S01]  /*db80*/  LEA.HI.X.SX32 R33, R35, R64.reuse, 0x1, P1 ;  /* 0x0000004023217211 */ /* 0x080fe200008f0eff */
[----:B------:R-:W-:Y:S01]  /*db90*/  STG.E.U16 desc[UR28][R18.64], R66 ;  /* 0x0000004212007986 */ /* 0x000fe2000c10151c */
[----:B------:R-:W-:Y:S01]  /*dba0*/  LEA.HI.X.SX32 R35, R36, R64, 0x1, P2 ;  /* 0x0000004024237211 */ /* 0x000fe200010f0eff */
[----:B------:R-:W-:Y:S01]  /*dbb0*/  IMAD R57, R54, 0x2, R55 ;  /* 0x0000000236397824 */ /* 0x000fe200078e0237 */
[-C--:B------:R-:W-:Y:S01]  /*dbc0*/  LEA R36, P0, R37, R60.reuse, 0x1 ;  /* 0x0000003c25247211 */ /* 0x080fe200078008ff */
[----:B------:R0:W-:Y:S01]  /*dbd0*/  STG.E.U16 desc[UR28][R2.64], R9 ;  /* 0x0000000902007986 */ /* 0x0001e2000c10151c */
[-C--:B------:R-:W-:Y:S02]  /*dbe0*/  LEA R38, P1, R39, R60.reuse, 0x1 ;  /* 0x0000003c27267211 */ /* 0x080fe400078208ff */
[----:B------:R-:W-:-:S02]  /*dbf0*/  LEA R40, P2, R41, R60, 0x1 ;  /* 0x0000003c29287211 */ /* 0x000fc400078408ff */
[----:B---3--:R-:W-:Y:S02]  /*dc00*/  PRMT R17, R9, 0x7632, R17 ;  /* 0x0000763209117816 */ /* 0x008fe40000000011 */
[-C--:B------:R-:W-:Y:S02]  /*dc10*/  LEA.HI.X.SX32 R37, R37, R64.reuse, 0x1, P0 ;  /* 0x0000004025257211 */ /* 0x080fe400000f0eff */
[----:B------:R-:W-:Y:S01]  /*dc20*/  LEA.HI.X.SX32 R39, R39, R64, 0x1, P1 ;  /* 0x0000004027277211 */ /* 0x000fe200008f0eff */
[----:B------:R1:W-:Y:S01]  /*dc30*/  STG.E.U16 desc[UR28][R20.64], R17 ;  /* 0x0000001114007986 */ /* 0x0003e2000c10151c */
[----:B------:R-:W-:Y:S02]  /*dc40*/  LEA R42, P0, R43, R60, 0x1 ;  /* 0x0000003c2b2a7211 */ /* 0x000fe400078008ff */
[----:B0-----:R-:W-:Y:S01]  /*dc50*/  PRMT R3, R10, 0x7632, R3 ;  /* 0x000076320a037816 */ /* 0x001fe20000000003 */
[----:B------:R-:W-:Y:S01]  /*dc60*/  STG.E.U16 desc[UR28][R22.64], R10 ;  /* 0x0000000a16007986 */ /* 0x000fe2000c10151c */
[----:B------:R-:W-:-:S02]  /*dc70*/  LEA.HI.X.SX32 R41, R41, R64, 0x1, P2 ;  /* 0x0000004029297211 */ /* 0x000fc400010f0eff */
[-C--:B------:R-:W-:Y:S01]  /*dc80*/  LEA R44, P1, R45, R60.reuse, 0x1 ;  /* 0x0000003c2d2c7211 */ /* 0x080fe200078208ff */
[----:B------:R0:W-:Y:S01]  /*dc90*/  STG.E.U16 desc[UR28][R24.64], R3 ;  /* 0x0000000318007986 */ /* 0x0001e2000c10151c */
[----:B------:R-:W-:Y:S02]  /*dca0*/  PRMT R19, R11, 0x7632, R19 ;  /* 0x000076320b137816 */ /* 0x000fe40000000013 */
[----:B------:R-:W-:Y:S01]  /*dcb0*/  LEA R46, P2, R47, R60, 0x1 ;  /* 0x0000003c2f2e7211 */ /* 0x000fe200078408ff */
[----:B------:R3:W-:Y:S01]  /*dcc0*/  STG.E.U16 desc[UR28][R26.64], R11 ;  /* 0x0000000b1a007986 */ /* 0x0007e2000c10151c */
[----:B------:R-:W-:Y:S02]  /*dcd0*/  LEA R59, R54, R57, 0x1 ;  /* 0x00000039363b7211 */ /* 0x000fe400078e08ff */
[----:B-1----:R-:W-:Y:S01]  /*dce0*/  PRMT R21, R4, 0x7632, R21 ;  /* 0x0000763204157816 */ /* 0x002fe20000000015 */
[----:B------:R1:W-:Y:S01]  /*dcf0*/  STG.E.U16 desc[UR28][R28.64], R19 ;  /* 0x000000131c007986 */ /* 0x0003e2000c10151c */
[-C--:B------:R-:W-:Y:S01]  /*dd00*/  LEA.HI.X.SX32 R43, R43, R64.reuse, 0x1, P0 ;  /* 0x000000402b2b7211 */ /* 0x080fe200000f0eff */
[----:B------:R-:W-:Y:S01]  /*dd10*/  IMAD R61, R54, 0x2, R59 ;  /* 0x00000002363d7824 */ /* 0x000fe200078e023b */
[----:B------:R-:W-:Y:S01]  /*dd20*/  LEA.HI.X.SX32 R45, R45, R64, 0x1, P1 ;  /* 0x000000402d2d7211 */ /* 0x000fe200008f0eff */
[----:B------:R-:W-:Y:S01]  /*dd30*/  STG.E.U16 desc[UR28][R30.64], R4 ;  /* 0x000000041e007986 */ /* 0x000fe2000c10151c */
[----:B------:R-:W-:Y:S01]  /*dd40*/  LEA R48, P0, R49, R60, 0x1 ;  /* 0x0000003c31307211 */ /* 0x000fe200078008ff */
[----:B0-----:R-:W-:Y:S01]  /*dd50*/  IMAD.SHL.U32 R3, R67, 0x4, RZ ;  /* 0x0000000443037824 */ /* 0x001fe200078e00ff */
[----:B------:R-:W-:Y:S01]  /*dd60*/  PRMT R18, R5, 0x7632, R18 ;  /* 0x0000763205127816 */ /* 0x000fe20000000012 */
[----:B------:R-:W-:Y:S01]  /*dd70*/  STG.E.U16 desc[UR28][R32.64], R21 ;  /* 0x0000001520007986 */ /* 0x000fe2000c10151c */
[----:B------:R-:W-:-:S02]  /*dd80*/  LEA.HI.X.SX32 R47, R47, R64, 0x1, P2 ;  /* 0x000000402f2f7211 */ /* 0x000fc400010f0eff */
[-C--:B------:R-:W-:Y:S01]  /*dd90*/  LEA R50, P1, R51, R60.reuse, 0x1 ;  /* 0x0000003c33327211 */ /* 0x080fe200078208ff */
[----:B------:R-:W-:Y:S01]  /*dda0*/  STG.E.U16 desc[UR28][R34.64], R5 ;  /* 0x0000000522007986 */ /* 0x000fe2000c10151c */
[----:B------:R-:W-:Y:S02]  /*ddb0*/  LEA R52, P2, R53, R60, 0x1 ;  /* 0x0000003c35347211 */ /* 0x000fe400078408ff */
[----:B------:R-:W-:Y:S01]  /*ddc0*/  PRMT R20, R6, 0x7632, R20 ;  /* 0x0000763206147816 */ /* 0x000fe20000000014 */
[----:B------:R-:W-:Y:S01]  /*ddd0*/  STG.E.U16 desc[UR28][R36.64], R18 ;  /* 0x0000001224007986 */ /* 0x000fe2000c10151c */
[-C--:B------:R-:W-:Y:S02]  /*dde0*/  LEA.HI.X.SX32 R49, R49, R64.reuse, 0x1, P0 ;  /* 0x0000004031317211 */ /* 0x080fe400000f0eff */
[----:B------:R-:W-:Y:S01]  /*ddf0*/  PRMT R22, R7, 0x7632, R22 ;  /* 0x0000763207167816 */ /* 0x000fe20000000016 */
[----:B------:R-:W-:Y:S01]  /*de00*/  STG.E.U16 desc[UR28][R38.64], R6 ;  /* 0x0000000626007986 */ /* 0x000fe2000c10151c */
[----:B------:R-:W-:-:S02]  /*de10*/  LEA.HI.X.SX32 R51, R51, R64, 0x1, P1 ;  /* 0x0000004033337211 */ /* 0x000fc400008f0eff */
[----:B------:R-:W-:Y:S01]  /*de20*/  LEA R54, P0, R55, R60, 0x1 ;  /* 0x0000003c37367211 */ /* 0x000fe200078008ff */
[----:B------:R-:W-:Y:S01]  /*de30*/  STG.E.U16 desc[UR28][R40.64], R20 ;  /* 0x0000001428007986 */ /* 0x000fe2000c10151c */
[----:B------:R-:W-:Y:S02]  /*de40*/  LEA.HI.X.SX32 R53, R53, R64, 0x1, P2 ;  /* 0x0000004035357211 */ /* 0x000fe400010f0eff */
[-C--:B------:R-:W-:Y:S01]  /*de50*/  LEA R56, P1, R57, R60.reuse, 0x1 ;  /* 0x0000003c39387211 */ /* 0x080fe200078208ff */
[----:B------:R0:W-:Y:S01]  /*de60*/  STG.E.U16 desc[UR28][R42.64], R7 ;  /* 0x000000072a007986 */ /* 0x0001e2000c10151c */
[----:B--2---:R-:W-:Y:S02]  /*de70*/  PRMT R24, R12, 0x7632, R24 ;  /* 0x000076320c187816 */ /* 0x004fe40000000018 */
[-C--:B------:R-:W-:Y:S01]  /*de80*/  LEA R58, P2, R59, R60.reuse, 0x1 ;  /* 0x0000003c3b3a7211 */ /* 0x080fe200078408ff */
[----:B------:R-:W-:Y:S01]  /*de90*/  STG.E.U16 desc[UR28][R44.64], R22 ;  /* 0x000000162c007986 */ /* 0x000fe2000c10151c */
[----:B------:R-:W-:-:S02]  /*dea0*/  LEA R60, P3, R61, R60, 0x1 ;  /* 0x0000003c3d3c7211 */ /* 0x000fc400078608ff */
[----:B---3--:R-:W-:Y:S01]  /*deb0*/  PRMT R26, R13, 0x7632, R26 ;  /* 0x000076320d1a7816 */ /* 0x008fe2000000001a */
[----:B------:R-:W-:Y:S01]  /*dec0*/  STG.E.U16 desc[UR28][R46.64], R12 ;  /* 0x0000000c2e007986 */ /* 0x000fe2000c10151c */
[-C--:B------:R-:W-:Y:S02]  /*ded0*/  LEA.HI.X.SX32 R55, R55, R64.reuse, 0x1, P0 ;  /* 0x0000004037377211 */ /* 0x080fe400000f0eff */
[-C--:B------:R-:W-:Y:S01]  /*dee0*/  LEA.HI.X.SX32 R57, R57, R64.reuse, 0x1, P1 ;  /* 0x0000004039397211 */ /* 0x080fe200008f0eff */
[----:B------:R-:W-:Y:S01]  /*def0*/  STG.E.U16 desc[UR28][R48.64], R24 ;  /* 0x0000001830007986 */ /* 0x000fe2000c10151c */
[----:B-1----:R-:W-:Y:S01]  /*df00*/  PRMT R28, R14, 0x7632, R28 ;  /* 0x000076320e1c7816 */ /* 0x002fe2000000001c */
[----:B0-----:R-:W0:Y:S01]  /*df10*/  LDC.64 R6, c[0x0][0x3a0] ;  /* 0x0000e800ff067b82 */ /* 0x001e220000000a00 */
[-C--:B------:R-:W-:Y:S01]  /*df20*/  LEA.HI.X.SX32 R59, R59, R64.reuse, 0x1, P2 ;  /* 0x000000403b3b7211 */ /* 0x080fe200010f0eff */
[----:B------:R-:W-:Y:S01]  /*df30*/  STG.E.U16 desc[UR28][R50.64], R13 ;  /* 0x0000000d32007986 */ /* 0x000fe2000c10151c */
[----:B------:R-:W-:-:S02]  /*df40*/  LEA.HI.X.SX32 R61, R61, R64, 0x1, P3 ;  /* 0x000000403d3d7211 */ /* 0x000fc400018f0eff */
[----:B------:R-:W-:Y:S01]  /*df50*/  PRMT R30, R15, 0x7632, R30 ;  /* 0x000076320f1e7816 */ /* 0x000fe2000000001e */
[----:B------:R-:W-:Y:S01]  /*df60*/  STG.E.U16 desc[UR28][R52.64], R26 ;  /* 0x0000001a34007986 */ /* 0x000fe2000c10151c */
[----:B------:R-:W-:Y:S01]  /*df70*/  LOP3.LUT R4, R0, 0xf0, RZ, 0xc0, !PT ;  /* 0x000000f000047812 */ /* 0x000fe200078ec0ff */
[----:B------:R-:W-:Y:S01]  /*df80*/  IMAD.HI R0, R67, 0x4, RZ ;  /* 0x0000000443007827 */ /* 0x000fe200078e02ff */
[----:B------:R-:W-:Y:S01]  /*df90*/  ISETP.GE.U32.AND P0, PT, R65, 0x40, PT ;  /* 0x000000404100780c */ /* 0x000fe20003f06070 */
[----:B------:R-:W-:Y:S04]  /*dfa0*/  STG.E.U16 desc[UR28][R54.64], R14 ;  /* 0x0000000e36007986 */ /* 0x000fe8000c10151c */
[----:B------:R-:W-:Y:S04]  /*dfb0*/  STG.E.U16 desc[UR28][R56.64], R28 ;  /* 0x0000001c38007986 */ /* 0x000fe8000c10151c */
[----:B------:R-:W-:Y:S04]  /*dfc0*/  STG.E.U16 desc[UR28][R58.64], R15 ;  /* 0x0000000f3a007986 */ /* 0x000fe8000c10151c */
[----:B------:R-:W-:Y:S01]  /*dfd0*/  STG.E.U16 desc[UR28][R60.64], R30 ;  /* 0x0000001e3c007986 */ /* 0x000fe2000c10151c */
[----:B------:R-:W-:Y:S01]  /*dfe0*/  BAR.SYNC.DEFER_BLOCKING 0x0 ;  /* 0x0000000000007b1d */ /* 0x000fe20000010000 */
[----:B0-----:R-:W-:-:S04]  /*dff0*/  IADD3 R2, P1, P2, R3, UR6, R6 ;  /* 0x0000000603027c10 */ /* 0x001fc8000fa3e006 */
[----:B------:R-:W-:Y:S01]  /*e000*/  IADD3.X R3, PT, PT, R0, UR5, R7, P1, P2 ;  /* 0x0000000500037c10 */ /* 0x000fe20008fe4407 */
[----:B------:R-:W-:Y:S02]  /*e010*/  STSM.16.M88 [R63], R62 ;  /* 0x0000003e3f007844 */ /* 0x000fe40000000000 */
[----:B------:R-:W-:Y:S06]  /*e020*/  BAR.SYNC.DEFER_BLOCKING 0x0 ;  /* 0x0000000000007b1d */ /* 0x000fec0000010000 */
[----:B------:R-:W0:Y:S04]  /*e030*/  LDSM.16.M88 R5, [R4+UR16] ;  /* 0x000000100405783b */ /* 0x000e280008000000 */
[----:B0-----:R0:W-:Y:S01]  /*e040*/  @!P0 STG.E desc[UR28][R2.64], R5 ;  /* 0x0000000502008986 */ /* 0x0011e2000c10191c */
[----:B------:R-:W-:Y:S06]  /*e050*/  BAR.SYNC.DEFER_BLOCKING 0x0 ;  /* 0x0000000000007b1d */ /* 0x000fec0000010000 */
[----:B------:R-:W-:Y:S05]  /*e060*/  BRA.U UP0, `(.L_x_20) ;  /* 0x0000000100a07547 */ /* 0x000fea000b800000 */
[----:B------:R-:W1:Y:S01]  /*e070*/  S2UR UR5, SR_CgaCtaId ;  /* 0x00000000000579c3 */ /* 0x000e620000008800 */
[----:B------:R-:W-:Y:S01]  /*e080*/  NOP ;  /* 0x0000000000007918 */ /* 0x000fe20000000000 */
[----:B------:R-:W-:Y:S01]  /*e090*/  UMOV UR4, 0x50 ;  /* 0x0000005000047882 */ /* 0x000fe20000000000 */
[----:B------:R-:W-:Y:S02]  /*e0a0*/  IMAD.U32 R0, RZ, RZ, UR17 ;  /* 0x00000011ff007e24 */ /* 0x000fe4000f8e00ff */
[----:B0-----:R-:W-:Y:S02]  /*e0b0*/  HFMA2 R3, -RZ, RZ, 0, 8.94069671630859375e-07 ;  /* 0x0000000fff037431 */ /* 0x001fe400000001ff */
[----:B------:R-:W-:Y:S01]  /*e0c0*/  IMAD.MOV.U32 R7, RZ, RZ, 0x1 ;  /* 0x00000001ff077424 */ /* 0x000fe200078e00ff */
[----:B------:R-:W-:-:S04]  /*e0d0*/  LOP3.LUT R0, R0, 0xffff, RZ, 0xc0, !PT ;  /* 0x0000ffff00007812 */ /* 0x000fc800078ec0ff */
[----:B------:R-:W-:-:S05]  /*e0e0*/  SHF.R.U32.HI R0, RZ, 0x5, R0 ;  /* 0x00000005ff007819 */ /* 0x000fca0000011600 */
[----:B------:R-:W-:Y:S01]  /*e0f0*/  VIADD R2, R0, 0x10 ;  /* 0x0000001000027836 */ /* 0x000fe20000000000 */
[----:B------:R-:W-:Y:S01]  /*e100*/  SHF.L.U32 R0, R3, R0, RZ ;  /* 0x0000000003007219 */ /* 0x000fe200000006ff */
[----:B-1----:R-:W-:-:S03]  /*e110*/  ULEA UR6, UR5, UR4, 0x18 ;  /* 0x0000000405067291 */ /* 0x002fc6000f8ec0ff */
[----:B------:R-:W-:-:S04]  /*e120*/  SHF.L.U32 R3, R7, R2, RZ ;  /* 0x0000000207037219 */ /* 0x000fc800000006ff */
[----:B------:R-:W-:Y:S02]  /*e130*/  LOP3.LUT R0, R3, R0, RZ, 0xfc, !PT ;  /* 0x0000000003007212 */ /* 0x000fe400078efcff */
[----:B------:R-:W0:Y:S02]  /*e140*/  LDS R5, [UR6] ;  /* 0x00000006ff057984 */ /* 0x000e240008000800 */
[C---:B------:R-:W-:Y:S02]  /*e150*/  LOP3.LUT R2, R0.reuse, 0xffff, RZ, 0xc0, !PT ;  /* 0x0000ffff00027812 */ /* 0x040fe400078ec0ff */
[----:B0-----:R-:W-:-:S04]  /*e160*/  LOP3.LUT R3, R0, 0xffff, R5, 0x80, !PT ;  /* 0x0000ffff00037812 */ /* 0x001fc800078e8005 */
[----:B------:R-:W-:-:S13]  /*e170*/  ISETP.NE.AND P0, PT, R3, R2, PT ;  /* 0x000000020300720c */ /* 0x000fda0003f05270 */
[----:B------:R-:W-:Y:S05]  /*e180*/  @P0 BRA `(.L_x_21) ;  /* 0x0000000000500947 */ /* 0x000fea0003800000 */
[----:B------:R-:W-:Y:S02]  /*e190*/  SHF.R.U32.HI R5, RZ, 0x10, R5 ;  /* 0x00000010ff057819 */ /* 0x000fe40000011605 */
[----:B------:R-:W-:-:S04]  /*e1a0*/  SHF.R.U32.HI R2, RZ, 0x10, R0 ;  /* 0x00000010ff027819 */ /* 0x000fc80000011600 */
[----:B------:R-:W-:-:S04]  /*e1b0*/  LOP3.LUT R5, R5, R2, RZ, 0xc0, !PT ;  /* 0x0000000205057212 */ /* 0x000fc800078ec0ff */
[----:B------:R-:W-:-:S13]  /*e1c0*/  ISETP.NE.AND P0, PT, R5, R2, PT ;  /* 0x000000020500720c */ /* 0x000fda0003f05270 */
[----:B------:R-:W-:Y:S05]  /*e1d0*/  @P0 BRA `(.L_x_22) ;  /* 0x0000000000300947 */ /* 0x000fea0003800000 */
[----:B------:R-:W-:Y:S01]  /*e1e0*/  R2UR UR4, R0 ;  /* 0x00000000000472ca */ /* 0x000fe200000e0000 */
[----:B------:R-:W-:Y:S01]  /*e1f0*/  VOTEU.ANY UR5, UPT, PT ;  /* 0x0000000000057886 */ /* 0x000fe200038e0100 */
[----:B------:R-:W0:Y:S01]  /*e200*/  S2R R0, SR_LANEID ;  /* 0x0000000000007919 */ /* 0x000e220000000000 */
[----:B------:R-:W-:-:S10]  /*e210*/  UFLO.U32 UR5, UR5 ;  /* 0x00000005000572bd */ /* 0x000fd400080e0000 */
[----:B------:R-:W-:-:S06]  /*e220*/  ULOP3.LUT UR4, URZ, UR4, URZ, 0x33, !UPT ;  /* 0x00000004ff047292 */ /* 0x000fcc000f8e33ff */
[----:B------:R-:W-:-:S04]  /*e230*/  IMAD.U32 R2, RZ, RZ, UR4 ;  /* 0x00000004ff027e24 */ /* 0x000fc8000f8e00ff */
[----:B------:R-:W1:Y:S02]  /*e240*/  REDUX UR7, R2 ;  /* 0x00000000020773c4 */ /* 0x000e640000000000 */
[----:B------:R2:W-:Y:S01]  /*e250*/  UTCATOMSWS.AND URZ, UR4 ;  /* 0x0000000400ff79e3 */ /* 0x0005e20008000000 */
[----:B0-----:R-:W-:Y:S01]  /*e260*/  ISETP.EQ.U32.AND P0, PT, R0, UR5, PT ;  /* 0x0000000500007c0c */ /* 0x001fe2000bf02070 */
[----:B-1----:R-:W-:-:S12]  /*e270*/  IMAD.U32 R0, RZ, RZ, UR7 ;  /* 0x00000007ff007e24 */ /* 0x002fd8000f8e00ff */
[----:B------:R2:W-:Y:S01]  /*e280*/  @P0 ATOMS.AND RZ, [UR6], R0 ;  /* 0x00000000ffff098c */ /* 0x0005e2000a800006 */
[----:B------:R-:W-:Y:S05]  /*e290*/  BRA `(.L_x_20) ;  /* 0x0000000000147947 */ /* 0x000fea0003800000 */
.L_x_22:
[----:B------:R-:W-:-:S07]  /*e2a0*/  MOV R2, 0xe2c0 ;  /* 0x0000e2c000027802 */ /* 0x000fce0000000f00 */
[----:B------:R-:W-:Y:S05]  /*e2b0*/  CALL.REL.NOINC `($__internal_0_$__cuda_sm10x_tcgen05_guardrail_trap_col_being_dealloced_not_returned_by_alloc) ;  /* 0x0000000000487944 */ /* 0x000fea0003c00000 */
[----:B------:R-:W-:Y:S05]  /*e2c0*/  BRA `(.L_x_20) ;  /* 0x0000000000087947 */ /* 0x000fea0003800000 */
.L_x_21:
[----:B------:R-:W-:-:S07]  /*e2d0*/  MOV R2, 0xe2f0 ;  /* 0x0000e2f000027802 */ /* 0x000fce0000000f00 */
[----:B------:R-:W-:Y:S05]  /*e2e0*/  CALL.REL.NOINC `($__internal_2_$__cuda_sm10x_tcgen05_guardrail_trap_unallocated_columns_being_dealloced) ;  /* 0x0000000000547944 */ /* 0x000fea0003c00000 */
.L_x_20:
[----:B------:R-:W-:Y:S01]  /*e2f0*/  NOP ;  /* 0x0000000000007918 */ /* 0x000fe20000000000 */
[----:B--2---:R-:W-:Y:S05]  /*e300*/  EXIT ;  /* 0x000000000000794d */ /* 0x004fea0003800000 */
.L_x_8:
[----:B------:R-:W1:Y:S02]  /*e310*/  SYNCS.PHASECHK.TRANS64.TRYWAIT P4, [UR16+0x4000], RZ ;  /* 0x004000ffff0075a7 */ /* 0x000e640008081110 */
[----:B-1----:R-:W-:Y:S05]  /*e320*/  @!P4 BRA `(.L_x_8) ;  /* 0xfffffffc00f8c947 */ /* 0x002fea000383ffff */
[----:B------:R-:W-:Y:S05]  /*e330*/  BRA `(.L_x_7) ;  /* 0xffffff5000e87947 */ /* 0x000fea000383ffff */
.L_x_14:
[----:B------:R-:W1:Y:S02]  /*e340*/  SYNCS.PHASECHK.TRANS64.TRYWAIT P2, [UR16+0xe010], RZ ;  /* 0x00e010ffff0075a7 */ /* 0x000e640008041110 */
[----:B-1----:R-:W-:Y:S05]  /*e350*/  @!P2 BRA `(.L_x_14) ;  /* 0xfffffffc00f8a947 */ /* 0x002fea000383ffff */
[----:B------:R-:W-:Y:S05]  /*e360*/  BRA `(.L_x_23) ;  /* 0xffffffac00147947 */ /* 0x000fea000383ffff */
.L_x_15:
[----:B------:R-:W-:-:S04]  /*e370*/  MOV R39, UR6 ;  /* 0x0000000600277c02 */ /* 0x000fc80008000f00 */
[----:B------:R-:W0:Y:S02]  /*e380*/  SYNCS.PHASECHK.TRANS64.TRYWAIT P1, [UR19], R39 ;  /* 0x00000027ff0075a7 */ /* 0x000e240008021113 */
[----:B0-----:R-:W-:Y:S05]  /*e390*/  @!P1 BRA `(.L_x_15) ;  /* 0xfffffffc00f49947 */ /* 0x001fea000383ffff */
[----:B------:R-:W-:Y:S05]  /*e3a0*/  BRA `(.L_x_24) ;  /* 0xffffffd000b87947 */ /* 0x000fea000383ffff */
.L_x_19:
[----:B------:R-:W0:Y:S02]  /*e3b0*/  SYNCS.PHASECHK.TRANS64.TRYWAIT P3, [UR19], R0 ;  /* 0x00000000ff0075a7 */ /* 0x000e240008061113 */
[----:B0-----:R-:W-:Y:S05]  /*e3c0*/  @!P3 BRA `(.L_x_19) ;  /* 0xfffffffc00f8b947 */ /* 0x001fea000383ffff */
[----:B------:R-:W-:Y:S05]  /*e3d0*/  BRA `(.L_x_18) ;  /* 0xffffffe400847947 */ /* 0x000fea000383ffff */
        .weak           $__internal_0_$__cuda_sm10x_tcgen05_guardrail_trap_col_being_dealloced_not_returned_by_alloc
        .type           $__internal_0_$__cuda_sm10x_tcgen05_guardrail_trap_col_being_dealloced_not_returned_by_alloc,@function
        .size           $__internal_0_$__cuda_sm10x_tcgen05_guardrail_trap_col_being_dealloced_not_returned_by_alloc,($__internal_1_$__cuda_sm10x_tcgen05_guardrail_trap_phase_invalid_during_alloc - $__internal_0_$__cuda_sm10x_tcgen05_guardrail_trap_col_being_dealloced_not_returned_by_alloc)
$__internal_0_$__cuda_sm10x_tcgen05_guardrail_trap_col_being_dealloced_not_returned_by_alloc:
[----:B------:R-:W-:Y:S05]  /*e3e0*/  BPT.TRAP 0x1 ;  /* 0x000000040000795c */ /* 0x000fea0000300000 */
[----:B------:R-:W-:-:S04]  /*e3f0*/  IMAD.MOV.U32 R3, RZ, RZ, 0x0 ;  /* 0x00000000ff037424 */ /* 0x000fc800078e00ff */
[----:B------:R-:W-:Y:S05]  /*e400*/  RET.REL.NODEC R2 `(attn_fwd) ;  /* 0xffffff1802fc7950 */ /* 0x000fea0003c3ffff */
        .weak           $__internal_1_$__cuda_sm10x_tcgen05_guardrail_trap_phase_invalid_during_alloc
        .type           $__internal_1_$__cuda_sm10x_tcgen05_guardrail_trap_phase_invalid_during_alloc,@function
        .size           $__internal_1_$__cuda_sm10x_tcgen05_guardrail_trap_phase_invalid_during_alloc,($__internal_2_$__cuda_sm10x_tcgen05_guardrail_trap_unallocated_columns_being_dealloced - $__internal_1_$__cuda_sm10x_tcgen05_guardrail_trap_phase_invalid_during_alloc)
$__internal_1_$__cuda_sm10x_tcgen05_guardrail_trap_phase_invalid_during_alloc:
[----:B------:R-:W-:Y:S05]  /*e410*/  BPT.TRAP 0x1 ;  /* 0x000000040000795c */ /* 0x000fea0000300000 */
[----:B------:R-:W-:-:S04]  /*e420*/  IMAD.MOV.U32 R3, RZ, RZ, 0x0 ;  /* 0x00000000ff037424 */ /* 0x000fc800078e00ff */
[----:B------:R-:W-:Y:S05]  /*e430*/  RET.REL.NODEC R2 `(attn_fwd) ;  /* 0xffffff1802f07950 */ /* 0x000fea0003c3ffff */
        .weak           $__internal_2_$__cuda_sm10x_tcgen05_guardrail_trap_unallocated_columns_being_dealloced
        .type           $__internal_2_$__cuda_sm10x_tcgen05_guardrail_trap_unallocated_columns_being_dealloced,@function
        .size           $__internal_2_$__cuda_sm10x_tcgen05_guardrail_trap_unallocated_columns_being_dealloced,(.L_x_28 - $__internal_2_$__cuda_sm10x_tcgen05_guardrail_trap_unallocated_columns_being_dealloced)
$__internal_2_$__cuda_sm10x_tcgen05_guardrail_trap_unallocated_columns_being_dealloced:
[----:B------:R-:W-:Y:S05]  /*e440*/  BPT.TRAP 0x1 ;  /* 0x000000040000795c */ /* 0x000fea0000300000 */
[----:B------:R-:W-:-:S04]  /*e450*/  IMAD.MOV.U32 R3, RZ, RZ, 0x0 ;  /* 0x00000000ff037424 */ /* 0x000fc800078e00ff */
[----:B------:R-:W-:Y:S05]  /*e460*/  RET.REL.NODEC R2 `(attn_fwd) ;  /* 0xffffff1802e47950 */ /* 0x000fea0003c3ffff */
.L_x_25:
[----:B------:R-:W-:-:S00]  /*e470*/  BRA `(.L_x_25) ;  /* 0xfffffffc00fc7947 */ /* 0x000fc0000383ffff */
[----:B------:R-:W-:-:S00]  /*e480*/  NOP ;  /* 0x0000000000007918 */ /* 0x000fc00000000000 */
[----:B------:R-:W-:-:S00]  /*e490*/  NOP ;  /* 0x0000000000007918 */ /* 0x000fc00000000000 */
[----:B------:R-:W-:-:S00]  /*e4a0*/  NOP ;  /* 0x0000000000007918 */ /* 0x000fc00000000000 */
[----:B------:R-:W-:-:S00]  /*e4b0*/  NOP ;  /* 0x0000000000007918 */ /* 0x000fc00000000000 */
[----:B------:R-:W-:-:S00]  /*e4c0*/  NOP ;  /* 0x0000000000007918 */ /* 0x000fc00000000000 */
[----:B------:R-:W-:-:S00]  /*e4d0*/  NOP ;  /* 0x0000000000007918 */ /* 0x000fc00000000000 */
[----:B------:R-:W-:-:S00]  /*e4e0*/  NOP ;  /* 0x0000000000007918 */ /* 0x000fc00000000000 */
[----:B------:R-:W-:-:S00]  /*e4f0*/  NOP ;  /* 0x0000000000007918 */ /* 0x000fc00000000000 */
.L_x_28:


//--------------------- .nv.global.init           --------------------------
	.section	.nv.global.init,"aw",@progbits
.nv.global.init:
	.type		_$_str,@object
	.size		_$_str,(.L_3 - _$_str)
_$_str:
        /*0000*/ 	.byte	0x5f, 0x5f, 0x43, 0x55, 0x44, 0x41, 0x5f, 0x46, 0x54, 0x5a, 0x00
.L_3:


//--------------------- .nv.shared.attn_fwd       --------------------------
	.section	.nv.shared.attn_fwd,"aw",@nobits
	.sectionflags	@""
	.align	16
	.zero		1024


//--------------------- .nv.shared.reserved.0     --------------------------
	.section	.nv.shared.reserved.0,"aw",@nobits
	.align	8
	.weak		__nv_reservedSMEM_offset_0_alias
	.size		__nv_reservedSMEM_offset_0_alias, 0, 64
	.other		__nv_reservedSMEM_offset_0_alias,@"STO_CUDA_RESERVED_SHARED STV_DEFAULT"
__nv_reservedSMEM_offset_0_alias:
	.zero		0
.nv.shared.reserved.0:
	.zero		64
	.weak		__nv_reservedSMEM_allocation_phase
	.type		__nv_reservedSMEM_allocation_phase,@object
	.size		__nv_reservedSMEM_allocation_phase,(.L_0 - __nv_reservedSMEM_allocation_phase)
__nv_reservedSMEM_allocation_phase:
	.zero		1
.L_0:
	.zero		7
	.weak		__nv_reservedSMEM_devtool_atexit_pc
	.type		__nv_reservedSMEM_devtool_atexit_pc,@object
	.size		__nv_reservedSMEM_devtool_atexit_pc,(__nv_reservedSMEM_allocation_mask - __nv_reservedSMEM_devtool_atexit_pc)
__nv_reservedSMEM_devtool_atexit_pc:
	.zero		8
	.weak		__nv_reservedSMEM_allocation_mask
	.type		__nv_reservedSMEM_allocation_mask,@object
	.size		__nv_reservedSMEM_allocation_mask,(.L_2 - __nv_reservedSMEM_allocation_mask)
__nv_reservedSMEM_allocation_mask:
	.zero		4
.L_2:


//--------------------- .nv.constant0.attn_fwd    --------------------------
	.section	.nv.constant0.attn_fwd,"a",@progbits
	.sectionflags	@""
	.align	4
.nv.constant0.attn_fwd:
	.zero		1032


//--------------------- SYMBOLS --------------------------

	.type		.nv.reservedSmem.offset0,@object
	.size		.nv.reservedSmem.offset0,0x4
	.type		.nv.reservedSmem.cap,@object
	.size		.nv.reservedSmem.cap,0x4
